	.target	sm_100

	.elftype	@"ET_EXEC"


//--------------------- .note.nv.tkinfo           --------------------------
	.section	.note.nv.tkinfo,"",@"SHT_NOTE"
	.sectionflags	@"SHF_NOTE_NV_TKINFO"
	.tkinfo
        /*0018*/ 	.word	0x00000081
        /*0030*/ 	.string	""
        /*0030*/ 	.string	"ptxas"
        /*0030*/ 	.string	"Cuda compilation tools, release 12.9, V12.9.86"
        /*0030*/ 	.string	"Build cuda_12.9.r12.9/compiler.36037853_0"
        /*0030*/ 	.string	"-regUsageLevel 10 -arch sm_100f -m 64 "



//--------------------- .note.nv.cuver            --------------------------
	.section	.note.nv.cuver,"",@"SHT_NOTE"
	.sectionflags	@"SHF_NOTE_NV_CUVER"
        /*0018*/ 	.short	0x0001
        /*001a*/ 	.short	0x0064
        /*001c*/ 	.short	0x0001
        /*001e*/ 	.short	0x0000
        /*0020*/ 	.short	0x0001
        /*0022*/ 	.short	0x0000


//--------------------- .nv.info                  --------------------------
	.section	.nv.info,"",@"SHT_CUDA_INFO"
	.align	4


	//----- nvinfo : EIATTR_REGCOUNT
	.align		4
        /*0000*/ 	.byte	0x04, 0x2f
        /*0002*/ 	.short	(.L_15 - .L_14)
	.align		4
.L_14:
        /*0004*/ 	.word	index@(_ZN9deep_gemm24sm100_fp8_gemm_1d1d_implILN4cute4UMMA5MajorE0ELS3_0ELj0ELj7168ELj2048ELj128ELj160ELj128ELj1ELj128ELj128ELj64ELj5ELj128ELj128ELj1ELb0ELj135ELNS_8GemmTypeE0ELb0EN7cutlass10bfloat16_tENS_16EpilogueIdentityEEEvPijjj14CUtensorMap_stS9_S9_S9_S9_)
        /*0008*/ 	.word	0x00000038


	//----- nvinfo : EIATTR_FRAME_SIZE
	.align		4
.L_15:
        /*000c*/ 	.byte	0x04, 0x11
        /*000e*/ 	.short	(.L_17 - .L_16)
	.align		4
.L_16:
        /*0010*/ 	.word	index@($__internal_3_$__cuda_sm20_div_u16)
        /*0014*/ 	.word	0x00000000


	//----- nvinfo : EIATTR_FRAME_SIZE
	.align		4
.L_17:
        /*0018*/ 	.byte	0x04, 0x11
        /*001a*/ 	.short	(.L_19 - .L_18)
	.align		4
.L_18:
        /*001c*/ 	.word	index@($__internal_2_$__cuda_sm10x_tcgen05_guardrail_trap_unallocated_columns_being_dealloced)
        /*0020*/ 	.word	0x00000000


	//----- nvinfo : EIATTR_FRAME_SIZE
	.align		4
.L_19:
        /*0024*/ 	.byte	0x04, 0x11
        /*0026*/ 	.short	(.L_21 - .L_20)
	.align		4
.L_20:
        /*0028*/ 	.word	index@($__internal_1_$__cuda_sm10x_tcgen05_guardrail_trap_phase_invalid_during_alloc)
        /*002c*/ 	.word	0x00000000


	//----- nvinfo : EIATTR_FRAME_SIZE
	.align		4
.L_21:
        /*0030*/ 	.byte	0x04, 0x11
        /*0032*/ 	.short	(.L_23 - .L_22)
	.align		4
.L_22:
        /*0034*/ 	.word	index@($__internal_0_$__cuda_sm10x_tcgen05_guardrail_trap_col_being_dealloced_not_returned_by_alloc)
        /*0038*/ 	.word	0x00000000


	//----- nvinfo : EIATTR_FRAME_SIZE
	.align		4
.L_23:
        /*003c*/ 	.byte	0x04, 0x11
        /*003e*/ 	.short	(.L_25 - .L_24)
	.align		4
.L_24:
        /*0040*/ 	.word	index@(_ZN9deep_gemm24sm100_fp8_gemm_1d1d_implILN4cute4UMMA5MajorE0ELS3_0ELj0ELj7168ELj2048ELj128ELj160ELj128ELj1ELj128ELj128ELj64ELj5ELj128ELj128ELj1ELb0ELj135ELNS_8GemmTypeE0ELb0EN7cutlass10bfloat16_tENS_16EpilogueIdentityEEEvPijjj14CUtensorMap_stS9_S9_S9_S9_)
        /*0044*/ 	.word	0x00000000


	//----- nvinfo : EIATTR_MIN_STACK_SIZE
	.align		4
.L_25:
        /*0048*/ 	.byte	0x04, 0x12
        /*004a*/ 	.short	(.L_27 - .L_26)
	.align		4
.L_26:
        /*004c*/ 	.word	index@(_ZN9deep_gemm24sm100_fp8_gemm_1d1d_implILN4cute4UMMA5MajorE0ELS3_0ELj0ELj7168ELj2048ELj128ELj160ELj128ELj1ELj128ELj128ELj64ELj5ELj128ELj128ELj1ELb0ELj135ELNS_8GemmTypeE0ELb0EN7cutlass10bfloat16_tENS_16EpilogueIdentityEEEvPijjj14CUtensorMap_stS9_S9_S9_S9_)
        /*0050*/ 	.word	0x00000000
.L_27:


//--------------------- .nv.info._ZN9deep_gemm24sm100_fp8_gemm_1d1d_implILN4cute4UMMA5MajorE0ELS3_0ELj0ELj7168ELj2048ELj128ELj160ELj128ELj1ELj128ELj128ELj64ELj5ELj128ELj128ELj1ELb0ELj135ELNS_8GemmTypeE0ELb0EN7cutlass10bfloat16_tENS_16EpilogueIdentityEEEvPijjj14CUtensorMap_stS9_S9_S9_S9_ --------------------------
	.section	.nv.info._ZN9deep_gemm24sm100_fp8_gemm_1d1d_implILN4cute4UMMA5MajorE0ELS3_0ELj0ELj7168ELj2048ELj128ELj160ELj128ELj1ELj128ELj128ELj64ELj5ELj128ELj128ELj1ELb0ELj135ELNS_8GemmTypeE0ELb0EN7cutlass10bfloat16_tENS_16EpilogueIdentityEEEvPijjj14CUtensorMap_stS9_S9_S9_S9_,"",@"SHT_CUDA_INFO"
	.sectionflags	@""
	.align	4


	//----- nvinfo : EIATTR_CUDA_API_VERSION
	.align		4
        /*0000*/ 	.byte	0x04, 0x37
        /*0002*/ 	.short	(.L_29 - .L_28)
.L_28:
        /*0004*/ 	.word	0x00000081


	//----- nvinfo : EIATTR_KPARAM_INFO
	.align		4
.L_29:
        /*0008*/ 	.byte	0x04, 0x17
        /*000a*/ 	.short	(.L_31 - .L_30)
.L_30:
        /*000c*/ 	.word	0x00000000
        /*0010*/ 	.short	0x0008
        /*0012*/ 	.short	0x0240
        /*0014*/ 	.byte	0x00, 0xf0, 0x01, 0x02


	//----- nvinfo : EIATTR_KPARAM_INFO
	.align		4
.L_31:
        /*0018*/ 	.byte	0x04, 0x17
        /*001a*/ 	.short	(.L_33 - .L_32)
.L_32:
        /*001c*/ 	.word	0x00000000
        /*0020*/ 	.short	0x0007
        /*0022*/ 	.short	0x01c0
        /*0024*/ 	.byte	0x00, 0xf0, 0x01, 0x02


	//----- nvinfo : EIATTR_KPARAM_INFO
	.align		4
.L_33:
        /*0028*/ 	.byte	0x04, 0x17
        /*002a*/ 	.short	(.L_35 - .L_34)
.L_34:
        /*002c*/ 	.word	0x00000000
        /*0030*/ 	.short	0x0006
        /*0032*/ 	.short	0x0140
        /*0034*/ 	.byte	0x00, 0xf0, 0x01, 0x02


	//----- nvinfo : EIATTR_KPARAM_INFO
	.align		4
.L_35:
        /*0038*/ 	.byte	0x04, 0x17
        /*003a*/ 	.short	(.L_37 - .L_36)
.L_36:
        /*003c*/ 	.word	0x00000000
        /*0040*/ 	.short	0x0005
        /*0042*/ 	.short	0x00c0
        /*0044*/ 	.byte	0x00, 0xf0, 0x01, 0x02


	//----- nvinfo : EIATTR_KPARAM_INFO
	.align		4
.L_37:
        /*0048*/ 	.byte	0x04, 0x17
        /*004a*/ 	.short	(.L_39 - .L_38)
.L_38:
        /*004c*/ 	.word	0x00000000
        /*0050*/ 	.short	0x0004
        /*0052*/ 	.short	0x0040
        /*0054*/ 	.byte	0x00, 0xf0, 0x01, 0x02


	//----- nvinfo : EIATTR_KPARAM_INFO
	.align		4
.L_39:
        /*0058*/ 	.byte	0x04, 0x17
        /*005a*/ 	.short	(.L_41 - .L_40)
.L_40:
        /*005c*/ 	.word	0x00000000
        /*0060*/ 	.short	0x0003
        /*0062*/ 	.short	0x0010
        /*0064*/ 	.byte	0x00, 0xf0, 0x11, 0x00


	//----- nvinfo : EIATTR_KPARAM_INFO
	.align		4
.L_41:
        /*0068*/ 	.byte	0x04, 0x17
        /*006a*/ 	.short	(.L_43 - .L_42)
.L_42:
        /*006c*/ 	.word	0x00000000
        /*0070*/ 	.short	0x0002
        /*0072*/ 	.short	0x000c
        /*0074*/ 	.byte	0x00, 0xf0, 0x11, 0x00


	//----- nvinfo : EIATTR_KPARAM_INFO
	.align		4
.L_43:
        /*0078*/ 	.byte	0x04, 0x17
        /*007a*/ 	.short	(.L_45 - .L_44)
.L_44:
        /*007c*/ 	.word	0x00000000
        /*0080*/ 	.short	0x0001
        /*0082*/ 	.short	0x0008
        /*0084*/ 	.byte	0x00, 0xf0, 0x11, 0x00


	//----- nvinfo : EIATTR_KPARAM_INFO
	.align		4
.L_45:
        /*0088*/ 	.byte	0x04, 0x17
        /*008a*/ 	.short	(.L_47 - .L_46)
.L_46:
        /*008c*/ 	.word	0x00000000
        /*0090*/ 	.short	0x0000
        /*0092*/ 	.short	0x0000
        /*0094*/ 	.byte	0x00, 0xf5, 0x21, 0x00


	//----- nvinfo : EIATTR_AT_ENTRY_FRAGMENTS
	.align		4
.L_47:
        /*0098*/ 	.byte	0x04, 0x4f
        /*009a*/ 	.short	(.L_49 - .L_48)


	//   ....[0]....
.L_48:
        /*009c*/ 	.word	0x00000004


	//----- nvinfo : EIATTR_RESERVED_SMEM_USED
	.align		4
.L_49:
        /*00a0*/ 	.byte	0x01, 0x41
	.zero		2


	//----- nvinfo : EIATTR_SPARSE_MMA_MASK
	.align		4
        /*00a4*/ 	.byte	0x03, 0x50
        /*00a6*/ 	.short	0x0000


	//----- nvinfo : EIATTR_TCGEN05_1CTA_USED
	.align		4
        /*00a8*/ 	.byte	0x01, 0x51
	.zero		2


	//----- nvinfo : EIATTR_MAXREG_COUNT
	.align		4
        /*00ac*/ 	.byte	0x03, 0x1b
        /*00ae*/ 	.short	0x00ff


	//----- nvinfo : EIATTR_NUM_BARRIERS
	.align		4
        /*00b0*/ 	.byte	0x02, 0x4c
        /*00b2*/ 	.byte	0x09
	.zero		1


	//----- nvinfo : EIATTR_INT_WARP_WIDE_INSTR_OFFSETS
	.align		4
        /*00b4*/ 	.byte	0x04, 0x31
        /*00b6*/ 	.short	(.L_51 - .L_50)


	//   ....[0]....
.L_50:
        /*00b8*/ 	.word	0x00005960


	//   ....[1]....
        /*00bc*/ 	.word	0x00005980


	//----- nvinfo : EIATTR_COOP_GROUP_MASK_REGIDS
	.align		4
.L_51:
        /*00c0*/ 	.byte	0x04, 0x29
        /*00c2*/ 	.short	(.L_53 - .L_52)


	//   ....[0]....
.L_52:
        /*00c4*/ 	.word	0xffffffff


	//   ....[1]....
        /*00c8*/ 	.word	0xffffffff


	//   ....[2]....
        /*00cc*/ 	.word	0xffffffff


	//   ....[3]....
        /*00d0*/ 	.word	0xffffffff


	//   ....[4]....
        /*00d4*/ 	.word	0xffffffff


	//   ....[5]....
        /*00d8*/ 	.word	0xffffffff


	//   ....[6]....
        /*00dc*/ 	.word	0xffffffff


	//   ....[7]....
        /*00e0*/ 	.word	0xffffffff


	//   ....[8]....
        /*00e4*/ 	.word	0xffffffff


	//   ....[9]....
        /*00e8*/ 	.word	0xffffffff


	//   ....[10]....
        /*00ec*/ 	.word	0xffffffff


	//   ....[11]....
        /*00f0*/ 	.word	0xffffffff


	//   ....[12]....
        /*00f4*/ 	.word	0xffffffff


	//   ....[13]....
        /*00f8*/ 	.word	0xffffffff


	//----- nvinfo : EIATTR_COOP_GROUP_INSTR_OFFSETS
	.align		4
.L_53:
        /*00fc*/ 	.byte	0x04, 0x28
        /*00fe*/ 	.short	(.L_55 - .L_54)


	//   ....[0]....
.L_54:
        /*0100*/ 	.word	0x00000030


	//   ....[1]....
        /*0104*/ 	.word	0x000004a0


	//   ....[2]....
        /*0108*/ 	.word	0x00000760


	//   ....[3]....
        /*010c*/ 	.word	0x00000ba0


	//   ....[4]....
        /*0110*/ 	.word	0x00000c50


	//   ....[5]....
        /*0114*/ 	.word	0x00000d00


	//   ....[6]....
        /*0118*/ 	.word	0x00001320


	//   ....[7]....
        /*011c*/ 	.word	0x00001340


	//   ....[8]....
        /*0120*/ 	.word	0x00001360


	//   ....[9]....
        /*0124*/ 	.word	0x000015b0


	//   ....[10]....
        /*0128*/ 	.word	0x000015e0


	//   ....[11]....
        /*012c*/ 	.word	0x00001600


	//   ....[12]....
        /*0130*/ 	.word	0x00005880


	//   ....[13]....
        /*0134*/ 	.word	0x00005a40


	//----- nvinfo : EIATTR_VRC_CTA_INIT_COUNT
	.align		4
.L_55:
        /*0138*/ 	.byte	0x02, 0x4a
        /*013a*/ 	.byte	0x80
	.zero		1


	//----- nvinfo : EIATTR_MBARRIER_INSTR_OFFSETS
	.align		4
        /*013c*/ 	.byte	0x04, 0x39
        /*013e*/ 	.short	(.L_57 - .L_56)


	//   ....[0]....
.L_56:
        /*0140*/ 	.word	0x00000330
        /*0144*/ 	.word	0x000000ff
        /*0148*/ 	.word	0x00032e00
        /*014c*/ 	.short	0x0100
        /*014e*/ 	.byte	0x05
	.zero		1


	//   ....[1]....
        /*0150*/ 	.word	0x00000340
        /*0154*/ 	.word	0x000000ff
        /*0158*/ 	.word	0x00032e28
        /*015c*/ 	.short	0x0100
        /*015e*/ 	.byte	0x05
	.zero		1


	//   ....[2]....
        /*0160*/ 	.word	0x00000350
        /*0164*/ 	.word	0x000000ff
        /*0168*/ 	.word	0x00032e50
        /*016c*/ 	.short	0x0100
        /*016e*/ 	.byte	0x05
	.zero		1


	//   ....[3]....
        /*0170*/ 	.word	0x00000360
        /*0174*/ 	.word	0x000000ff
        /*0178*/ 	.word	0x00032e08
        /*017c*/ 	.short	0x0100
        /*017e*/ 	.byte	0x05
	.zero		1


	//   ....[4]....
        /*0180*/ 	.word	0x00000370
        /*0184*/ 	.word	0x000000ff
        /*0188*/ 	.word	0x00032e30
        /*018c*/ 	.short	0x0100
        /*018e*/ 	.byte	0x05
	.zero		1


	//   ....[5]....
        /*0190*/ 	.word	0x00000380
        /*0194*/ 	.word	0x000000ff
        /*0198*/ 	.word	0x00032e58
        /*019c*/ 	.short	0x0100
        /*019e*/ 	.byte	0x05
	.zero		1


	//   ....[6]....
        /*01a0*/ 	.word	0x00000390
        /*01a4*/ 	.word	0x000000ff
        /*01a8*/ 	.word	0x00032e10
        /*01ac*/ 	.short	0x0100
        /*01ae*/ 	.byte	0x05
	.zero		1


	//   ....[7]....
        /*01b0*/ 	.word	0x000003a0
        /*01b4*/ 	.word	0x000000ff
        /*01b8*/ 	.word	0x00032e38
        /*01bc*/ 	.short	0x0100
        /*01be*/ 	.byte	0x05
	.zero		1


	//   ....[8]....
        /*01c0*/ 	.word	0x000003b0
        /*01c4*/ 	.word	0x000000ff
        /*01c8*/ 	.word	0x00032e60
        /*01cc*/ 	.short	0x0100
        /*01ce*/ 	.byte	0x05
	.zero		1


	//   ....[9]....
        /*01d0*/ 	.word	0x000003c0
        /*01d4*/ 	.word	0x000000ff
        /*01d8*/ 	.word	0x00032e18
        /*01dc*/ 	.short	0x0100
        /*01de*/ 	.byte	0x05
	.zero		1


	//   ....[10]....
        /*01e0*/ 	.word	0x000003d0
        /*01e4*/ 	.word	0x000000ff
        /*01e8*/ 	.word	0x00032e40
        /*01ec*/ 	.short	0x0100
        /*01ee*/ 	.byte	0x05
	.zero		1


	//   ....[11]....
        /*01f0*/ 	.word	0x000003e0
        /*01f4*/ 	.word	0x000000ff
        /*01f8*/ 	.word	0x00032e68
        /*01fc*/ 	.short	0x0100
        /*01fe*/ 	.byte	0x05
	.zero		1


	//   ....[12]....
        /*0200*/ 	.word	0x000003f0
        /*0204*/ 	.word	0x000000ff
        /*0208*/ 	.word	0x00032e20
        /*020c*/ 	.short	0x0100
        /*020e*/ 	.byte	0x05
	.zero		1


	//   ....[13]....
        /*0210*/ 	.word	0x00000400
        /*0214*/ 	.word	0x000000ff
        /*0218*/ 	.word	0x00032e48
        /*021c*/ 	.short	0x0100
        /*021e*/ 	.byte	0x05
	.zero		1


	//   ....[14]....
        /*0220*/ 	.word	0x00000410
        /*0224*/ 	.word	0x000000ff
        /*0228*/ 	.word	0x00032e70
        /*022c*/ 	.short	0x0100
        /*022e*/ 	.byte	0x05
	.zero		1


	//   ....[15]....
        /*0230*/ 	.word	0x00000420
        /*0234*/ 	.word	0x000000ff
        /*0238*/ 	.word	0x00032e78
        /*023c*/ 	.short	0x0100
        /*023e*/ 	.byte	0x05
	.zero		1


	//   ....[16]....
        /*0240*/ 	.word	0x00000430
        /*0244*/ 	.word	0x000000ff
        /*0248*/ 	.word	0x00032e88
        /*024c*/ 	.short	0x0100
        /*024e*/ 	.byte	0x05
	.zero		1


	//   ....[17]....
        /*0250*/ 	.word	0x00000440
        /*0254*/ 	.word	0x000000ff
        /*0258*/ 	.word	0x00032e80
        /*025c*/ 	.short	0x0100
        /*025e*/ 	.byte	0x05
	.zero		1


	//   ....[18]....
        /*0260*/ 	.word	0x00000450
        /*0264*/ 	.word	0x000000ff
        /*0268*/ 	.word	0x00032e90
        /*026c*/ 	.short	0x0100
        /*026e*/ 	.byte	0x05
	.zero		1


	//   ....[19]....
        /*0270*/ 	.word	0x00000a50
        /*0274*/ 	.word	0x00000002
        /*0278*/ 	.word	0x00032e00
        /*027c*/ 	.short	0x010a
        /*027e*/ 	.byte	0xff
	.zero		1


	//   ....[20]....
        /*0280*/ 	.word	0x00000de0
        /*0284*/ 	.word	0x00000002
        /*0288*/ 	.word	0x00000000
        /*028c*/ 	.short	0x0101
        /*028e*/ 	.byte	0xff
	.zero		1


	//   ....[21]....
        /*0290*/ 	.word	0x00001110
        /*0294*/ 	.word	0x00000000
        /*0298*/ 	.word	0x00032e88
        /*029c*/ 	.short	0x010a
        /*029e*/ 	.byte	0x08
	.zero		1


	//   ....[22]....
        /*02a0*/ 	.word	0x000011b0
        /*02a4*/ 	.word	0x000000ff
        /*02a8*/ 	.word	0x00032e50
        /*02ac*/ 	.short	0x010a
        /*02ae*/ 	.byte	0x0d
	.zero		1


	//   ....[23]....
        /*02b0*/ 	.word	0x00001580
        /*02b4*/ 	.word	0x000000ff
        /*02b8*/ 	.word	0x00032e50
        /*02bc*/ 	.short	0x010a
        /*02be*/ 	.byte	0x09
	.zero		1


	//   ....[24]....
        /*02c0*/ 	.word	0x00001bb0
        /*02c4*/ 	.word	0x00000015
        /*02c8*/ 	.word	0x00000028
        /*02cc*/ 	.short	0x010a
        /*02ce*/ 	.byte	0xff
	.zero		1


	//   ....[25]....
        /*02d0*/ 	.word	0x00002010
        /*02d4*/ 	.word	0x0000001a
        /*02d8*/ 	.word	0x00000028
        /*02dc*/ 	.short	0x010a
        /*02de*/ 	.byte	0xff
	.zero		1


	//   ....[26]....
        /*02e0*/ 	.word	0x00002220
        /*02e4*/ 	.word	0x0000001e
        /*02e8*/ 	.word	0x00000028
        /*02ec*/ 	.short	0x010a
        /*02ee*/ 	.byte	0xff
	.zero		1


	//   ....[27]....
        /*02f0*/ 	.word	0x00002430
        /*02f4*/ 	.word	0x0000001c
        /*02f8*/ 	.word	0x00000028
        /*02fc*/ 	.short	0x010a
        /*02fe*/ 	.byte	0xff
	.zero		1


	//   ....[28]....
        /*0300*/ 	.word	0x00002640
        /*0304*/ 	.word	0x00000015
        /*0308*/ 	.word	0x00000028
        /*030c*/ 	.short	0x010a
        /*030e*/ 	.byte	0xff
	.zero		1


	//   ....[29]....
        /*0310*/ 	.word	0x00002940
        /*0314*/ 	.word	0x0000001a
        /*0318*/ 	.word	0x00000028
        /*031c*/ 	.short	0x010a
        /*031e*/ 	.byte	0xff
	.zero		1


	//   ....[30]....
        /*0320*/ 	.word	0x00002b40
        /*0324*/ 	.word	0x0000001e
        /*0328*/ 	.word	0x00000028
        /*032c*/ 	.short	0x010a
        /*032e*/ 	.byte	0xff
	.zero		1


	//   ....[31]....
        /*0330*/ 	.word	0x00002d50
        /*0334*/ 	.word	0x0000001c
        /*0338*/ 	.word	0x00000028
        /*033c*/ 	.short	0x010a
        /*033e*/ 	.byte	0xff
	.zero		1


	//   ....[32]....
        /*0340*/ 	.word	0x00002f60
        /*0344*/ 	.word	0x00000015
        /*0348*/ 	.word	0x00000028
        /*034c*/ 	.short	0x010a
        /*034e*/ 	.byte	0xff
	.zero		1


	//   ....[33]....
        /*0350*/ 	.word	0x00003260
        /*0354*/ 	.word	0x0000001a
        /*0358*/ 	.word	0x00000028
        /*035c*/ 	.short	0x010a
        /*035e*/ 	.byte	0xff
	.zero		1


	//   ....[34]....
        /*0360*/ 	.word	0x00003460
        /*0364*/ 	.word	0x0000001c
        /*0368*/ 	.word	0x00000028
        /*036c*/ 	.short	0x010a
        /*036e*/ 	.byte	0xff
	.zero		1


	//   ....[35]....
        /*0370*/ 	.word	0x00003670
        /*0374*/ 	.word	0x0000001a
        /*0378*/ 	.word	0x00000028
        /*037c*/ 	.short	0x010a
        /*037e*/ 	.byte	0xff
	.zero		1


	//   ....[36]....
        /*0380*/ 	.word	0x00003870
        /*0384*/ 	.word	0x00000015
        /*0388*/ 	.word	0x00000028
        /*038c*/ 	.short	0x010a
        /*038e*/ 	.byte	0xff
	.zero		1


	//   ....[37]....
        /*0390*/ 	.word	0x00003b80
        /*0394*/ 	.word	0x00000016
        /*0398*/ 	.word	0x00000028
        /*039c*/ 	.short	0x010a
        /*039e*/ 	.byte	0xff
	.zero		1


	//   ....[38]....
        /*03a0*/ 	.word	0x00003d80
        /*03a4*/ 	.word	0x00000012
        /*03a8*/ 	.word	0x00000028
        /*03ac*/ 	.short	0x010a
        /*03ae*/ 	.byte	0xff
	.zero		1


	//   ....[39]....
        /*03b0*/ 	.word	0x00003f40
        /*03b4*/ 	.word	0x00000016
        /*03b8*/ 	.word	0x00000028
        /*03bc*/ 	.short	0x010a
        /*03be*/ 	.byte	0xff
	.zero		1


	//   ....[40]....
        /*03c0*/ 	.word	0x00004510
        /*03c4*/ 	.word	0x00000002
        /*03c8*/ 	.word	0x00032e78
        /*03cc*/ 	.short	0x010a
        /*03ce*/ 	.byte	0xff
	.zero		1


	//   ....[41]....
        /*03d0*/ 	.word	0x00005700
        /*03d4*/ 	.word	0x00000002
        /*03d8*/ 	.word	0x00000000
        /*03dc*/ 	.short	0x0101
        /*03de*/ 	.byte	0xff
	.zero		1


	//   ....[42]....
        /*03e0*/ 	.word	0x00005a70
        /*03e4*/ 	.word	0x00000002
        /*03e8*/ 	.word	0x00032e00
        /*03ec*/ 	.short	0x010a
        /*03ee*/ 	.byte	0xff
	.zero		1


	//   ....[43]....
        /*03f0*/ 	.word	0x00005af0
        /*03f4*/ 	.word	0x00000000
        /*03f8*/ 	.word	0x00032e88
        /*03fc*/ 	.short	0x010a
        /*03fe*/ 	.byte	0xff
	.zero		1


	//   ....[44]....
        /*0400*/ 	.word	0x00005b60
        /*0404*/ 	.word	0x00000002
        /*0408*/ 	.word	0x00032e50
        /*040c*/ 	.short	0x010a
        /*040e*/ 	.byte	0xff
	.zero		1


	//   ....[45]....
        /*0410*/ 	.word	0x00005bd0
        /*0414*/ 	.word	0x00000000
        /*0418*/ 	.word	0x00032e50
        /*041c*/ 	.short	0x010a
        /*041e*/ 	.byte	0xff
	.zero		1


	//   ....[46]....
        /*0420*/ 	.word	0x00005c40
        /*0424*/ 	.word	0x00000015
        /*0428*/ 	.word	0x00000028
        /*042c*/ 	.short	0x010a
        /*042e*/ 	.byte	0xff
	.zero		1


	//   ....[47]....
        /*0430*/ 	.word	0x00005cb0
        /*0434*/ 	.word	0x0000001a
        /*0438*/ 	.word	0x00000028
        /*043c*/ 	.short	0x010a
        /*043e*/ 	.byte	0xff
	.zero		1


	//   ....[48]....
        /*0440*/ 	.word	0x00005d20
        /*0444*/ 	.word	0x0000001e
        /*0448*/ 	.word	0x00000028
        /*044c*/ 	.short	0x010a
        /*044e*/ 	.byte	0xff
	.zero		1


	//   ....[49]....
        /*0450*/ 	.word	0x00005d90
        /*0454*/ 	.word	0x0000001c
        /*0458*/ 	.word	0x00000028
        /*045c*/ 	.short	0x010a
        /*045e*/ 	.byte	0xff
	.zero		1


	//   ....[50]....
        /*0460*/ 	.word	0x00005df0
        /*0464*/ 	.word	0x00000015
        /*0468*/ 	.word	0x00000028
        /*046c*/ 	.short	0x010a
        /*046e*/ 	.byte	0xff
	.zero		1


	//   ....[51]....
        /*0470*/ 	.word	0x00005e60
        /*0474*/ 	.word	0x0000001a
        /*0478*/ 	.word	0x00000028
        /*047c*/ 	.short	0x010a
        /*047e*/ 	.byte	0xff
	.zero		1


	//   ....[52]....
        /*0480*/ 	.word	0x00005ed0
        /*0484*/ 	.word	0x0000001e
        /*0488*/ 	.word	0x00000028
        /*048c*/ 	.short	0x010a
        /*048e*/ 	.byte	0xff
	.zero		1


	//   ....[53]....
        /*0490*/ 	.word	0x00005f40
        /*0494*/ 	.word	0x0000001c
        /*0498*/ 	.word	0x00000028
        /*049c*/ 	.short	0x010a
        /*049e*/ 	.byte	0xff
	.zero		1


	//   ....[54]....
        /*04a0*/ 	.word	0x00005fa0
        /*04a4*/ 	.word	0x00000015
        /*04a8*/ 	.word	0x00000028
        /*04ac*/ 	.short	0x010a
        /*04ae*/ 	.byte	0xff
	.zero		1


	//   ....[55]....
        /*04b0*/ 	.word	0x00006010
        /*04b4*/ 	.word	0x0000001a
        /*04b8*/ 	.word	0x00000028
        /*04bc*/ 	.short	0x010a
        /*04be*/ 	.byte	0xff
	.zero		1


	//   ....[56]....
        /*04c0*/ 	.word	0x00006080
        /*04c4*/ 	.word	0x0000001c
        /*04c8*/ 	.word	0x00000028
        /*04cc*/ 	.short	0x010a
        /*04ce*/ 	.byte	0xff
	.zero		1


	//   ....[57]....
        /*04d0*/ 	.word	0x000060f0
        /*04d4*/ 	.word	0x0000001a
        /*04d8*/ 	.word	0x00000028
        /*04dc*/ 	.short	0x010a
        /*04de*/ 	.byte	0xff
	.zero		1


	//   ....[58]....
        /*04e0*/ 	.word	0x00006150
        /*04e4*/ 	.word	0x00000015
        /*04e8*/ 	.word	0x00000028
        /*04ec*/ 	.short	0x010a
        /*04ee*/ 	.byte	0xff
	.zero		1


	//   ....[59]....
        /*04f0*/ 	.word	0x000061c0
        /*04f4*/ 	.word	0x00000016
        /*04f8*/ 	.word	0x00000028
        /*04fc*/ 	.short	0x010a
        /*04fe*/ 	.byte	0xff
	.zero		1


	//   ....[60]....
        /*0500*/ 	.word	0x00006230
        /*0504*/ 	.word	0x00000012
        /*0508*/ 	.word	0x00000028
        /*050c*/ 	.short	0x010a
        /*050e*/ 	.byte	0xff
	.zero		1


	//   ....[61]....
        /*0510*/ 	.word	0x000062a0
        /*0514*/ 	.word	0x00000016
        /*0518*/ 	.word	0x00000028
        /*051c*/ 	.short	0x010a
        /*051e*/ 	.byte	0xff
	.zero		1


	//   ....[62]....
        /*0520*/ 	.word	0x00006300
        /*0524*/ 	.word	0x00000002
        /*0528*/ 	.word	0x00032e78
        /*052c*/ 	.short	0x010a
        /*052e*/ 	.byte	0xff
	.zero		1


	//----- nvinfo : EIATTR_NUM_MBARRIERS
	.align		4
.L_57:
        /*0530*/ 	.byte	0x03, 0x38
        /*0532*/ 	.short	0x0013


	//----- nvinfo : EIATTR_EXIT_INSTR_OFFSETS
	.align		4
        /*0534*/ 	.byte	0x04, 0x1c
        /*0536*/ 	.short	(.L_59 - .L_58)


	//   ....[0]....
.L_58:
        /*0538*/ 	.word	0x00000860


	//   ....[1]....
        /*053c*/ 	.word	0x00000e40


	//   ....[2]....
        /*0540*/ 	.word	0x00000f20


	//   ....[3]....
        /*0544*/ 	.word	0x00001900


	//   ....[4]....
        /*0548*/ 	.word	0x00001970


	//   ....[5]....
        /*054c*/ 	.word	0x00004120


	//   ....[6]....
        /*0550*/ 	.word	0x00004180


	//   ....[7]....
        /*0554*/ 	.word	0x00005860


	//   ....[8]....
        /*0558*/ 	.word	0x00005a50


	//----- nvinfo : EIATTR_MAX_THREADS
	.align		4
.L_59:
        /*055c*/ 	.byte	0x04, 0x05
        /*055e*/ 	.short	(.L_61 - .L_60)
.L_60:
        /*0560*/ 	.word	0x00000100
        /*0564*/ 	.word	0x00000001
        /*0568*/ 	.word	0x00000001


	//----- nvinfo : EIATTR_CRS_STACK_SIZE
	.align		4
.L_61:
        /*056c*/ 	.byte	0x04, 0x1e
        /*056e*/ 	.short	(.L_63 - .L_62)
.L_62:
        /*0570*/ 	.word	0x00000000


	//----- nvinfo : EIATTR_CBANK_PARAM_SIZE
	.align		4
.L_63:
        /*0574*/ 	.byte	0x03, 0x19
        /*0576*/ 	.short	0x02c0


	//----- nvinfo : EIATTR_PARAM_CBANK
	.align		4
        /*0578*/ 	.byte	0x04, 0x0a
        /*057a*/ 	.short	(.L_65 - .L_64)
	.align		4
.L_64:
        /*057c*/ 	.word	index@(.nv.constant0._ZN9deep_gemm24sm100_fp8_gemm_1d1d_implILN4cute4UMMA5MajorE0ELS3_0ELj0ELj7168ELj2048ELj128ELj160ELj128ELj1ELj128ELj128ELj64ELj5ELj128ELj128ELj1ELb0ELj135ELNS_8GemmTypeE0ELb0EN7cutlass10bfloat16_tENS_16EpilogueIdentityEEEvPijjj14CUtensorMap_stS9_S9_S9_S9_)
        /*0580*/ 	.short	0x0380
        /*0582*/ 	.short	0x02c0


	//----- nvinfo : EIATTR_SW_WAR
	.align		4
.L_65:
        /*0584*/ 	.byte	0x04, 0x36
        /*0586*/ 	.short	(.L_67 - .L_66)
.L_66:
        /*0588*/ 	.word	0x00000008
.L_67:


//--------------------- .nv.compat                --------------------------
	.section	.nv.compat,"",@"SHT_CUDA_COMPAT_INFO"
	.align	4
        /*0000*/ 	.byte	0x02, 0x02, 0x02, 0x00, 0x02, 0x05, 0x05, 0x00, 0x02, 0x03, 0x01, 0x00, 0x02, 0x06, 0x01, 0x00


//--------------------- .nv.callgraph             --------------------------
	.section	.nv.callgraph,"",@"SHT_CUDA_CALLGRAPH"
	.align	4
	.sectionentsize	8
	.align		4
        /*0000*/ 	.word	0x00000000
	.align		4
        /*0004*/ 	.word	0xffffffff
	.align		4
        /*0008*/ 	.word	0x00000000
	.align		4
        /*000c*/ 	.word	0xfffffffe
	.align		4
        /*0010*/ 	.word	0x00000000
	.align		4
        /*0014*/ 	.word	0xfffffffd
	.align		4
        /*0018*/ 	.word	0x00000000
	.align		4
        /*001c*/ 	.word	0xfffffffc


//--------------------- .nv.constant4             --------------------------
	.section	.nv.constant4,"a",@progbits
	.align	8
	.align		8
.nv.constant4:
        /*0000*/ 	.dword	_ZN47_INTERNAL_17791f4d_9_kernel_cu_11d77625_28964464cuda3std3__45__cpo5beginE
	.align		8
        /*0008*/ 	.dword	_ZN47_INTERNAL_17791f4d_9_kernel_cu_11d77625_28964464cuda3std3__45__cpo3endE
	.align		8
        /*0010*/ 	.dword	_ZN47_INTERNAL_17791f4d_9_kernel_cu_11d77625_28964464cuda3std3__45__cpo6cbeginE
	.align		8
        /*0018*/ 	.dword	_ZN47_INTERNAL_17791f4d_9_kernel_cu_11d77625_28964464cuda3std3__45__cpo4cendE
	.align		8
        /*0020*/ 	.dword	_ZN47_INTERNAL_17791f4d_9_kernel_cu_11d77625_28964464cuda3std3__449_GLOBAL__N__17791f4d_9_kernel_cu_11d77625_28964466ignoreE
	.align		8
        /*0028*/ 	.dword	_ZN47_INTERNAL_17791f4d_9_kernel_cu_11d77625_28964464cuda3std3__419piecewise_constructE
	.align		8
        /*0030*/ 	.dword	_ZN47_INTERNAL_17791f4d_9_kernel_cu_11d77625_28964464cuda3std3__48in_placeE
	.align		8
        /*0038*/ 	.dword	_ZN47_INTERNAL_17791f4d_9_kernel_cu_11d77625_28964464cuda3std6ranges3__45__cpo4swapE
	.align		8
        /*0040*/ 	.dword	_ZN47_INTERNAL_17791f4d_9_kernel_cu_11d77625_28964464cuda3std6ranges3__45__cpo9iter_moveE
	.align		8
        /*0048*/ 	.dword	_ZN47_INTERNAL_17791f4d_9_kernel_cu_11d77625_28964464cute7productE
	.align		8
        /*0050*/ 	.dword	_ZN47_INTERNAL_17791f4d_9_kernel_cu_11d77625_28964464cute1_E


//--------------------- .text._ZN9deep_gemm24sm100_fp8_gemm_1d1d_implILN4cute4UMMA5MajorE0ELS3_0ELj0ELj7168ELj2048ELj128ELj160ELj128ELj1ELj128ELj128ELj64ELj5ELj128ELj128ELj1ELb0ELj135ELNS_8GemmTypeE0ELb0EN7cutlass10bfloat16_tENS_16EpilogueIdentityEEEvPijjj14CUtensorMap_stS9_S9_S9_S9_ --------------------------
	.section	.text._ZN9deep_gemm24sm100_fp8_gemm_1d1d_implILN4cute4UMMA5MajorE0ELS3_0ELj0ELj7168ELj2048ELj128ELj160ELj128ELj1ELj128ELj128ELj64ELj5ELj128ELj128ELj1ELb0ELj135ELNS_8GemmTypeE0ELb0EN7cutlass10bfloat16_tENS_16EpilogueIdentityEEEvPijjj14CUtensorMap_stS9_S9_S9_S9_,"ax",@progbits
	.align	128
        .global         _ZN9deep_gemm24sm100_fp8_gemm_1d1d_implILN4cute4UMMA5MajorE0ELS3_0ELj0ELj7168ELj2048ELj128ELj160ELj128ELj1ELj128ELj128ELj64ELj5ELj128ELj128ELj1ELb0ELj135ELNS_8GemmTypeE0ELb0EN7cutlass10bfloat16_tENS_16EpilogueIdentityEEEvPijjj14CUtensorMap_stS9_S9_S9_S9_
        .type           _ZN9deep_gemm24sm100_fp8_gemm_1d1d_implILN4cute4UMMA5MajorE0ELS3_0ELj0ELj7168ELj2048ELj128ELj160ELj128ELj1ELj128ELj128ELj64ELj5ELj128ELj128ELj1ELb0ELj135ELNS_8GemmTypeE0ELb0EN7cutlass10bfloat16_tENS_16EpilogueIdentityEEEvPijjj14CUtensorMap_stS9_S9_S9_S9_,@function
        .size           _ZN9deep_gemm24sm100_fp8_gemm_1d1d_implILN4cute4UMMA5MajorE0ELS3_0ELj0ELj7168ELj2048ELj128ELj160ELj128ELj1ELj128ELj128ELj64ELj5ELj128ELj128ELj1ELb0ELj135ELNS_8GemmTypeE0ELb0EN7cutlass10bfloat16_tENS_16EpilogueIdentityEEEvPijjj14CUtensorMap_stS9_S9_S9_S9_,(.L_x_110 - _ZN9deep_gemm24sm100_fp8_gemm_1d1d_implILN4cute4UMMA5MajorE0ELS3_0ELj0ELj7168ELj2048ELj128ELj160ELj128ELj1ELj128ELj128ELj64ELj5ELj128ELj128ELj1ELb0ELj135ELNS_8GemmTypeE0ELb0EN7cutlass10bfloat16_tENS_16EpilogueIdentityEEEvPijjj14CUtensorMap_stS9_S9_S9_S9_)
        .other          _ZN9deep_gemm24sm100_fp8_gemm_1d1d_implILN4cute4UMMA5MajorE0ELS3_0ELj0ELj7168ELj2048ELj128ELj160ELj128ELj1ELj128ELj128ELj64ELj5ELj128ELj128ELj1ELb0ELj135ELNS_8GemmTypeE0ELb0EN7cutlass10bfloat16_tENS_16EpilogueIdentityEEEvPijjj14CUtensorMap_stS9_S9_S9_S9_,@"STO_CUDA_ENTRY STV_DEFAULT"
_ZN9deep_gemm24sm100_fp8_gemm_1d1d_implILN4cute4UMMA5MajorE0ELS3_0ELj0ELj7168ELj2048ELj128ELj160ELj128ELj1ELj128ELj128ELj64ELj5ELj128ELj128ELj1ELb0ELj135ELNS_8GemmTypeE0ELb0EN7cutlass10bfloat16_tENS_16EpilogueIdentityEEEvPijjj14CUtensorMap_stS9_S9_S9_S9_:
.text._ZN9deep_gemm24sm100_fp8_gemm_1d1d_implILN4cute4UMMA5MajorE0ELS3_0ELj0ELj7168ELj2048ELj128ELj160ELj128ELj1ELj128ELj128ELj64ELj5ELj128ELj128ELj1ELb0ELj135ELNS_8GemmTypeE0ELb0EN7cutlass10bfloat16_tENS_16EpilogueIdentityEEEvPijjj14CUtensorMap_stS9_S9_S9_S9_:
[----:B------:R-:W1:Y:S01]  /*0000*/  LDC R1, c[0x0][0x37c] ;  /* 0x0000df00ff017b82 */ /* 0x000e620000000800 */
[----:B------:R-:W2:Y:S02]  /*0010*/  S2R R0, SR_TID.X ;  /* 0x0000000000007919 */ /* 0x000ea40000002100 */
[----:B--2---:R-:W-:-:S05]  /*0020*/  SHF.R.U32.HI R0, RZ, 0x5, R0 ;  /* 0x00000005ff007819 */ /* 0x004fca0000011600 */
[----:B------:R-:W2:Y:S02]  /*0030*/  SHFL.IDX PT, R3, R0, RZ, 0x1f ;  /* 0x00001fff00037589 */ /* 0x000ea400000e0000 */
[----:B--2---:R-:W-:-:S13]  /*0040*/  ISETP.NE.AND P0, PT, R3, 0x2, PT ;  /* 0x000000020300780c */ /* 0x004fda0003f05270 */
[----:B-1----:R-:W-:Y:S05]  /*0050*/  @!P0 BRA `(.L_x_0) ;  /* 0x00000004000c8947 */ /* 0x002fea0003800000 */
[----:B------:R-:W-:-:S13]  /*0060*/  ISETP.NE.AND P0, PT, R3, 0x1, PT ;  /* 0x000000010300780c */ /* 0x000fda0003f05270 */
[----:B------:R-:W-:Y:S05]  /*0070*/  @!P0 BRA `(.L_x_1) ;  /* 0x0000000000608947 */ /* 0x000fea0003800000 */
[----:B------:R-:W-:-:S13]  /*0080*/  ISETP.NE.AND P0, PT, R3, RZ, PT ;  /* 0x000000ff0300720c */ /* 0x000fda0003f05270 */
[----:B------:R-:W-:Y:S05]  /*0090*/  @P0 BRA `(.L_x_2) ;  /* 0x0000000400b40947 */ /* 0x000fea0003800000 */
[----:B------:R-:W-:Y:S01]  /*00a0*/  ELECT P0, URZ, PT ;  /* 0x0000000000ff782f */ /* 0x000fe20003800000 */
[----:B------:R-:W-:-:S12]  /*00b0*/  BSSY.RECONVERGENT B0, `(.L_x_3) ;  /* 0x0000013000007945 */ /* 0x000fd80003800200 */
[----:B------:R-:W-:Y:S05]  /*00c0*/  @!P0 BRA `(.L_x_4) ;  /* 0x0000000000448947 */ /* 0x000fea0003800000 */
[----:B------:R-:W1:Y:S02]  /*00d0*/  LDCU.64 UR4, c[0x0][0x348] ;  /* 0x00006900ff0477ac */ /* 0x000e640008000a00 */
[----:B-1----:R-:W-:Y:S02]  /*00e0*/  UIADD3 UR12, UP4, UPT, UR4, 0x40, URZ ;  /* 0x00000040040c7890 */ /* 0x002fe4000ff9e0ff */
[----:B------:R-:W-:Y:S02]  /*00f0*/  UIADD3 UR10, UP3, UPT, UR4, 0xc0, URZ ;  /* 0x000000c0040a7890 */ /* 0x000fe4000ff7e0ff */
[----:B------:R-:W-:Y:S02]  /*0100*/  UIADD3 UR8, UP2, UPT, UR4, 0x140, URZ ;  /* 0x0000014004087890 */ /* 0x000fe4000ff5e0ff */
[----:B------:R-:W-:Y:S02]  /*0110*/  UIADD3 UR6, UP1, UPT, UR4, 0x1c0, URZ ;  /* 0x000001c004067890 */ /* 0x000fe4000ff3e0ff */
[----:B------:R-:W-:-:S02]  /*0120*/  UIADD3 UR4, UP0, UPT, UR4, 0x240, URZ ;  /* 0x0000024004047890 */ /* 0x000fc4000ff1e0ff */
[----:B------:R-:W-:Y:S02]  /*0130*/  UIADD3.X UR13, UPT, UPT, URZ, UR5, URZ, UP4, !UPT ;  /* 0x00000005ff0d7290 */ /* 0x000fe4000a7fe4ff */
[----:B------:R-:W-:Y:S02]  /*0140*/  UIADD3.X UR11, UPT, UPT, URZ, UR5, URZ, UP3, !UPT ;  /* 0x00000005ff0b7290 */ /* 0x000fe40009ffe4ff */
[----:B------:R-:W-:Y:S02]  /*0150*/  UIADD3.X UR9, UPT, UPT, URZ, UR5, URZ, UP2, !UPT ;  /* 0x00000005ff097290 */ /* 0x000fe400097fe4ff */
[----:B------:R-:W-:Y:S02]  /*0160*/  UIADD3.X UR7, UPT, UPT, URZ, UR5, URZ, UP1, !UPT ;  /* 0x00000005ff077290 */ /* 0x000fe40008ffe4ff */
[----:B------:R-:W-:Y:S01]  /*0170*/  UIADD3.X UR5, UPT, UPT, URZ, UR5, URZ, UP0, !UPT ;  /* 0x00000005ff057290 */ /* 0x000fe200087fe4ff */
[----:B------:R1:W-:Y:S02]  /*0180*/  UTMACCTL.PF [UR12] ;  /* 0x000000000c0079b9 */ /* 0x0003e40008040000 */
[----:B------:R1:W-:Y:S02]  /*0190*/  UTMACCTL.PF [UR10] ;  /* 0x000000000a0079b9 */ /* 0x0003e40008040000 */
[----:B------:R1:W-:Y:S02]  /*01a0*/  UTMACCTL.PF [UR8] ;  /* 0x00000000080079b9 */ /* 0x0003e40008040000 */
[----:B------:R1:W-:Y:S02]  /*01b0*/  UTMACCTL.PF [UR6] ;  /* 0x00000000060079b9 */ /* 0x0003e40008040000 */
[----:B------:R1:W-:Y:S02]  /*01c0*/  UTMACCTL.PF [UR4] ;  /* 0x00000000040079b9 */ /* 0x0003e40008040000 */
[----:B-1----:R-:W-:Y:S01]  /*01d0*/  NOP ;  /* 0x0000000000007918 */ /* 0x002fe20000000000 */
.L_x_4:
[----:B------:R-:W-:Y:S05]  /*01e0*/  BSYNC.RECONVERGENT B0 ;  /* 0x0000000000007941 */ /* 0x000fea0003800200 */
.L_x_3:
[----:B------:R-:W-:Y:S05]  /*01f0*/  BRA `(.L_x_2) ;  /* 0x00000004005c7947 */ /* 0x000fea0003800000 */
.L_x_1:
[----:B------:R-:W-:Y:S01]  /*0200*/  ELECT P0, URZ, PT ;  /* 0x0000000000ff782f */ /* 0x000fe20003800000 */
[----:B------:R-:W-:-:S12]  /*0210*/  BSSY.RECONVERGENT B0, `(.L_x_5) ;  /* 0x0000026000007945 */ /* 0x000fd80003800200 */
[----:B------:R-:W-:Y:S05]  /*0220*/  @!P0 BRA `(.L_x_6) ;  /* 0x0000000000908947 */ /* 0x000fea0003800000 */
[----:B------:R-:W1:Y:S01]  /*0230*/  S2UR UR5, SR_CgaCtaId ;  /* 0x00000000000579c3 */ /* 0x000e620000008800 */
[----:B------:R-:W-:Y:S01]  /*0240*/  UMOV UR7, 0x400 ;  /* 0x0000040000077882 */ /* 0x000fe20000000000 */
[----:B------:R-:W-:Y:S01]  /*0250*/  UMOV UR6, 0x1 ;  /* 0x0000000100067882 */ /* 0x000fe20000000000 */
[----:B------:R-:W-:Y:S02]  /*0260*/  UMOV UR4, 0x20 ;  /* 0x0000002000047882 */ /* 0x000fe40000000000 */
[----:B------:R-:W-:-:S04]  /*0270*/  UIADD3 UR8, UPT, UPT, -UR4, 0x100000, URZ ;  /* 0x0010000004087890 */ /* 0x000fc8000fffe1ff */
[----:B------:R-:W-:Y:S02]  /*0280*/  USHF.L.U32 UR9, UR8, 0xb, URZ ;  /* 0x0000000b08097899 */ /* 0x000fe400080006ff */
[----:B------:R-:W-:Y:S01]  /*0290*/  USHF.L.U32 UR8, UR8, 0x1, URZ ;  /* 0x0000000108087899 */ /* 0x000fe200080006ff */
[----:B------:R-:W-:Y:S02]  /*02a0*/  UMOV UR4, 0x80 ;  /* 0x0000008000047882 */ /* 0x000fe40000000000 */
[----:B------:R-:W-:-:S04]  /*02b0*/  UIADD3 UR10, UPT, UPT, -UR4, 0x100000, URZ ;  /* 0x00100000040a7890 */ /* 0x000fc8000fffe1ff */
[----:B------:R-:W-:Y:S02]  /*02c0*/  USHF.L.U32 UR11, UR10, 0xb, URZ ;  /* 0x0000000b0a0b7899 */ /* 0x000fe400080006ff */
[----:B------:R-:W-:Y:S02]  /*02d0*/  USHF.L.U32 UR10, UR10, 0x1, URZ ;  /* 0x000000010a0a7899 */ /* 0x000fe400080006ff */
[----:B-1----:R-:W-:Y:S02]  /*02e0*/  ULEA UR5, UR5, UR7, 0x18 ;  /* 0x0000000705057291 */ /* 0x002fe4000f8ec0ff */
[----:B------:R-:W-:-:S04]  /*02f0*/  UIADD3 UR6, UPT, UPT, -UR6, 0x100000, URZ ;  /* 0x0010000006067890 */ /* 0x000fc8000fffe1ff */
[----:B------:R-:W-:Y:S02]  /*0300*/  USHF.L.U32 UR7, UR6, 0xb, URZ ;  /* 0x0000000b06077899 */ /* 0x000fe400080006ff */
[----:B------:R-:W-:Y:S01]  /*0310*/  USHF.L.U32 UR6, UR6, 0x1, URZ ;  /* 0x0000000106067899 */ /* 0x000fe200080006ff */
[----:B------:R-:W1:Y:S11]  /*0320*/  FENCE.VIEW.ASYNC.S ;  /* 0x00000000000073c6 */ /* 0x000e760000000000 */
[----:B-1----:R1:W2:Y:S01]  /*0330*/  SYNCS.EXCH.64 URZ, [UR5+0x32e00], UR6 ;  /* 0x032e000605ff75b2 */ /* 0x0022a20008000100 */
[----:B------:R1:W3:Y:S01]  /*0340*/  SYNCS.EXCH.64 URZ, [UR5+0x32e28], UR6 ;  /* 0x032e280605ff75b2 */ /* 0x0002e20008000100 */
[----:B------:R1:W4:Y:S01]  /*0350*/  SYNCS.EXCH.64 URZ, [UR5+0x32e50], UR8 ;  /* 0x032e500805ff75b2 */ /* 0x0003220008000100 */
[----:B------:R1:W5:Y:S01]  /*0360*/  SYNCS.EXCH.64 URZ, [UR5+0x32e08], UR6 ;  /* 0x032e080605ff75b2 */ /* 0x0003620008000100 */
[----:B------:R1:W1:Y:S01]  /*0370*/  SYNCS.EXCH.64 URZ, [UR5+0x32e30], UR6 ;  /* 0x032e300605ff75b2 */ /* 0x0002620008000100 */
        /* <DEDUP_REMOVED lines=14> */
[----:B------:R-:W-:Y:S01]  /*0460*/  NOP ;  /* 0x0000000000007918 */ /* 0x000fe20000000000 */
.L_x_6:
[----:B-1----:R-:W-:Y:S05]  /*0470*/  BSYNC.RECONVERGENT B0 ;  /* 0x0000000000007941 */ /* 0x002fea0003800200 */
.L_x_5:
[----:B------:R-:W-:Y:S05]  /*0480*/  BRA `(.L_x_2) ;  /* 0x0000000000b87947 */ /* 0x000fea0003800000 */
.L_x_0:
[----:B------:R-:W1:Y:S01]  /*0490*/  S2UR UR6, SR_CgaCtaId ;  /* 0x00000000000679c3 */ /* 0x000e620000008800 */
[----:B------:R-:W-:Y:S01]  /*04a0*/  NOP ;  /* 0x0000000000007918 */ /* 0x000fe20000000000 */
[----:B------:R-:W-:Y:S01]  /*04b0*/  UMOV UR4, 0x40 ;  /* 0x0000004000047882 */ /* 0x000fe20000000000 */
[----:B------:R-:W-:Y:S01]  /*04c0*/  UMOV UR5, 0x400 ;  /* 0x0000040000057882 */ /* 0x000fe20000000000 */
[----:B-1----:R-:W-:Y:S02]  /*04d0*/  ULEA UR4, UR6, UR4, 0x18 ;  /* 0x0000000406047291 */ /* 0x002fe4000f8ec0ff */
[----:B------:R-:W-:-:S07]  /*04e0*/  ULEA UR5, UR6, UR5, 0x18 ;  /* 0x0000000506057291 */ /* 0x000fce000f8ec0ff */
[----:B------:R-:W1:Y:S02]  /*04f0*/  LDS.U8 R0, [UR4] ;  /* 0x00000004ff007984 */ /* 0x000e640008000000 */
[----:B-1----:R-:W-:-:S13]  /*0500*/  ISETP.NE.AND P0, PT, R0, RZ, PT ;  /* 0x000000ff0000720c */ /* 0x002fda0003f05270 */
[----:B------:R-:W-:Y:S05]  /*0510*/  @P0 BRA `(.L_x_7) ;  /* 0x00000000007c0947 */ /* 0x000fea0003800000 */
[----:B------:R-:W-:-:S13]  /*0520*/  ELECT P0, URZ, PT ;  /* 0x0000000000ff782f */ /* 0x000fda0003800000 */
[----:B------:R-:W-:Y:S05]  /*0530*/  @!P0 BRA `(.L_x_8) ;  /* 0x0000000000848947 */ /* 0x000fea0003800000 */
[----:B------:R-:W-:Y:S01]  /*0540*/  UMOV UR4, 0x10 ;  /* 0x0000001000047882 */ /* 0x000fe20000000000 */
[----:B------:R-:W-:-:S04]  /*0550*/  IMAD.MOV.U32 R2, RZ, RZ, 0xffff ;  /* 0x0000ffffff027424 */ /* 0x000fc800078e00ff */
[----:B------:R-:W-:Y:S04]  /*0560*/  DEPBAR.LE SB1, 0x36 ;  /* 0x00009d800000791a */ /* 0x000fe80000000000 */
[----:B------:R-:W1:Y:S02]  /*0570*/  UTCATOMSWS.FIND_AND_SET.ALIGN UP0, UR4, UR4 ;  /* 0x00000004000475e3 */ /* 0x000e640008000800 */
[----:B-1----:R-:W-:Y:S01]  /*0580*/  PLOP3.LUT P0, PT, PT, PT, UP0, 0x80, 0x8 ;  /* 0x000000000008781c */ /* 0x002fe20003f0f008 */
[----:B------:R-:W-:-:S03]  /*0590*/  IMAD.U32 R7, RZ, RZ, UR4 ;  /* 0x00000004ff077e24 */ /* 0x000fc6000f8e00ff */
[----:B------:R-:W-:-:S04]  /*05a0*/  SEL R0, RZ, 0xffffffff, !P0 ;  /* 0xffffffffff007807 */ /* 0x000fc80004000000 */
[----:B------:R-:W-:Y:S01]  /*05b0*/  ISETP.NE.AND P0, PT, R0, RZ, PT ;  /* 0x000000ff0000720c */ /* 0x000fe20003f05270 */
[----:B------:R-:W-:-:S12]  /*05c0*/  IMAD.MOV.U32 R0, RZ, RZ, 0x1 ;  /* 0x00000001ff007424 */ /* 0x000fd800078e00ff */
[----:B------:R-:W-:Y:S05]  /*05d0*/  @P0 BRA `(.L_x_9) ;  /* 0x0000000000240947 */ /* 0x000fea0003800000 */
.L_x_10:
[----:B------:R-:W-:Y:S05]  /*05e0*/  NANOSLEEP 0x64 ;  /* 0x000000640000795d */ /* 0x000fea0003800000 */
[----:B------:R-:W-:-:S05]  /*05f0*/  UMOV UR4, 0x10 ;  /* 0x0000001000047882 */ /* 0x000fca0000000000 */
[----:B------:R-:W-:Y:S04]  /*0600*/  DEPBAR.LE SB1, 0x36 ;  /* 0x00009d800000791a */ /* 0x000fe80000000000 */
[----:B------:R-:W1:Y:S02]  /*0610*/  UTCATOMSWS.FIND_AND_SET.ALIGN UP0, UR4, UR4 ;  /* 0x00000004000475e3 */ /* 0x000e640008000800 */
[----:B-1----:R-:W-:Y:S01]  /*0620*/  PLOP3.LUT P0, PT, PT, PT, UP0, 0x80, 0x8 ;  /* 0x000000000008781c */ /* 0x002fe20003f0f008 */
[----:B------:R-:W-:-:S03]  /*0630*/  IMAD.U32 R7, RZ, RZ, UR4 ;  /* 0x00000004ff077e24 */ /* 0x000fc6000f8e00ff */
[----:B------:R-:W-:-:S04]  /*0640*/  SEL R4, RZ, 0xffffffff, !P0 ;  /* 0xffffffffff047807 */ /* 0x000fc80004000000 */
[----:B------:R-:W-:-:S13]  /*0650*/  ISETP.NE.AND P0, PT, R4, RZ, PT ;  /* 0x000000ff0400720c */ /* 0x000fda0003f05270 */
[----:B------:R-:W-:Y:S05]  /*0660*/  @!P0 BRA `(.L_x_10) ;  /* 0xfffffffc00dc8947 */ /* 0x000fea000383ffff */
.L_x_9:
[C---:B------:R-:W-:Y:S01]  /*0670*/  VIADD R5, R7.reuse, 0x10 ;  /* 0x0000001007057836 */ /* 0x040fe20000000000 */
[----:B------:R-:W-:Y:S01]  /*0680*/  UMOV UR4, 0x50 ;  /* 0x0000005000047882 */ /* 0x000fe20000000000 */
[----:B------:R-:W-:Y:S01]  /*0690*/  SHF.L.U32 R2, R2, R7, RZ ;  /* 0x0000000702027219 */ /* 0x000fe200000006ff */
[----:B------:R-:W-:Y:S01]  /*06a0*/  ULEA UR4, UR6, UR4, 0x18 ;  /* 0x0000000406047291 */ /* 0x000fe2000f8ec0ff */
[----:B------:R-:W-:Y:S01]  /*06b0*/  IMAD.SHL.U32 R7, R7, 0x20, RZ ;  /* 0x0000002007077824 */ /* 0x000fe200078e00ff */
[----:B------:R-:W-:-:S04]  /*06c0*/  SHF.L.U32 R5, R0, R5, RZ ;  /* 0x0000000500057219 */ /* 0x000fc800000006ff */
[----:B------:R-:W-:-:S05]  /*06d0*/  LOP3.LUT R2, R5, R2, RZ, 0xfc, !PT ;  /* 0x0000000205027212 */ /* 0x000fca00078efcff */
[----:B------:R1:W-:Y:S04]  /*06e0*/  ATOMS.OR RZ, [UR4], R2 ;  /* 0x00000002ffff798c */ /* 0x0003e8000b000004 */
[----:B------:R1:W-:Y:S01]  /*06f0*/  STS [UR5+0x32e98], R7 ;  /* 0x032e9807ff007988 */ /* 0x0003e20008000805 */
[----:B------:R-:W-:Y:S05]  /*0700*/  BRA `(.L_x_8) ;  /* 0x0000000000107947 */ /* 0x000fea0003800000 */
.L_x_7:
[----:B------:R-:W-:Y:S02]  /*0710*/  MOV R0, 0xffffffff ;  /* 0xffffffff00007802 */ /* 0x000fe40000000f00 */
[----:B------:R-:W-:-:S03]  /*0720*/  MOV R4, 0x750 ;  /* 0x0000075000047802 */ /* 0x000fc60000000f00 */
[----:B------:R1:W-:Y:S04]  /*0730*/  STS [UR5+0x32e98], R0 ;  /* 0x032e9800ff007988 */ /* 0x0003e80008000805 */
[----:B-1----:R-:W-:Y:S05]  /*0740*/  CALL.REL.NOINC `($__internal_1_$__cuda_sm10x_tcgen05_guardrail_trap_phase_invalid_during_alloc) ;  /* 0x0000005c000c7944 */ /* 0x002fea0003c00000 */
.L_x_8:
[----:B------:R-:W-:Y:S05]  /*0750*/  WARPSYNC.ALL ;  /* 0x0000000000007948 */ /* 0x000fea0003800000 */
[----:B------:R-:W-:Y:S01]  /*0760*/  NOP ;  /* 0x0000000000007918 */ /* 0x000fe20000000000 */
.L_x_2:
[----:B------:R-:W1:Y:S01]  /*0770*/  LDC R0, c[0x0][0x388] ;  /* 0x0000e200ff007b82 */ /* 0x000e620000000800 */
[----:B------:R-:W5:Y:S07]  /*0780*/  S2R R21, SR_LANEID ;  /* 0x0000000000157919 */ /* 0x000f6e0000000000 */
[----:B--2345:R-:W-:Y:S01]  /*0790*/  BAR.SYNC.DEFER_BLOCKING 0x0 ;  /* 0x0000000000007b1d */ /* 0x03cfe20000010000 */
[----:B------:R-:W-:Y:S02]  /*07a0*/  ISETP.NE.AND P0, PT, R3, RZ, PT ;  /* 0x000000ff0300720c */ /* 0x000fe40003f05270 */
[----:B-1----:R-:W-:-:S04]  /*07b0*/  IADD3 R0, PT, PT, R0, 0x7f, RZ ;  /* 0x0000007f00007810 */ /* 0x002fc80007ffe0ff */
[----:B------:R-:W-:-:S05]  /*07c0*/  SHF.R.U32.HI R20, RZ, 0x7, R0 ;  /* 0x00000007ff147819 */ /* 0x000fca0000011600 */
[----:B------:R-:W-:Y:S02]  /*07d0*/  IMAD R2, R20, 0x2d, RZ ;  /* 0x0000002d14027824 */ /* 0x000fe400078e02ff */
[----:B------:R-:W-:Y:S05]  /*07e0*/  @!P0 BRA `(.L_x_11) ;  /* 0x0000001000508947 */ /* 0x000fea0003800000 */
[----:B------:R-:W-:Y:S01]  /*07f0*/  ISETP.NE.AND P0, PT, R3, 0x1, PT ;  /* 0x000000010300780c */ /* 0x000fe20003f05270 */
[----:B------:R-:W1:-:S12]  /*0800*/  S2UR UR5, SR_CgaCtaId ;  /* 0x00000000000579c3 */ /* 0x000e580000008800 */
[----:B------:R-:W-:Y:S05]  /*0810*/  @!P0 BRA `(.L_x_12) ;  /* 0x0000000400948947 */ /* 0x000fea0003800000 */
[----:B------:R-:W-:-:S13]  /*0820*/  ISETP.NE.AND P0, PT, R3, 0x2, PT ;  /* 0x000000020300780c */ /* 0x000fda0003f05270 */
[----:B------:R-:W-:Y:S05]  /*0830*/  @P0 BRA `(.L_x_13) ;  /* 0x0000003800480947 */ /* 0x000fea0003800000 */
[----:B------:R-:W2:Y:S02]  /*0840*/  S2UR UR4, SR_CTAID.X ;  /* 0x00000000000479c3 */ /* 0x000ea40000002500 */
[----:B--2---:R-:W-:-:S13]  /*0850*/  ISETP.LE.U32.AND P0, PT, R2, UR4, PT ;  /* 0x0000000402007c0c */ /* 0x004fda000bf03070 */
[----:B-1----:R-:W-:Y:S05]  /*0860*/  @P0 EXIT ;  /* 0x000000000000094d */ /* 0x002fea0003800000 */
[--C-:B------:R-:W-:Y:S01]  /*0870*/  SHF.R.U32.HI R20, RZ, 0x3, R21.reuse ;  /* 0x00000003ff147819 */ /* 0x100fe20000011615 */
[----:B------:R-:W-:Y:S01]  /*0880*/  ULOP3.LUT UR4, URZ, UR4, URZ, 0x33, !UPT ;  /* 0x00000004ff047292 */ /* 0x000fe2000f8e33ff */
[----:B------:R-:W-:Y:S02]  /*0890*/  HFMA2 R15, -RZ, RZ, 0, 0 ;  /* 0x00000000ff0f7431 */ /* 0x000fe400000001ff */
[----:B------:R-:W-:Y:S01]  /*08a0*/  IMAD.MOV.U32 R16, RZ, RZ, RZ ;  /* 0x000000ffff107224 */ /* 0x000fe200078e00ff */
[C---:B------:R-:W-:Y:S01]  /*08b0*/  LOP3.LUT R6, R20.reuse, 0x1, RZ, 0x3c, !PT ;  /* 0x0000000114067812 */ /* 0x040fe200078e3cff */
[C---:B------:R-:W-:Y:S01]  /*08c0*/  IMAD.SHL.U32 R0, R20.reuse, 0x20, RZ ;  /* 0x0000002014007824 */ /* 0x040fe200078e00ff */
[----:B------:R-:W-:Y:S01]  /*08d0*/  LOP3.LUT R18, R20, 0x2, RZ, 0x3c, !PT ;  /* 0x0000000214127812 */ /* 0x000fe200078e3cff */
[----:B------:R-:W-:Y:S01]  /*08e0*/  VIADD R25, R2, UR4 ;  /* 0x0000000402197c36 */ /* 0x000fe20008000000 */
[----:B------:R-:W-:Y:S01]  /*08f0*/  LOP3.LUT R4, R20, 0x3, RZ, 0x3c, !PT ;  /* 0x0000000314047812 */ /* 0x000fe200078e3cff */
[----:B------:R-:W-:Y:S01]  /*0900*/  IMAD R20, R21, 0x4, R20 ;  /* 0x0000000415147824 */ /* 0x000fe200078e0214 */
[C---:B------:R-:W-:Y:S01]  /*0910*/  LOP3.LUT R2, R0.reuse, 0x20, RZ, 0x3c, !PT ;  /* 0x0000002000027812 */ /* 0x040fe200078e3cff */
[----:B------:R-:W-:Y:S01]  /*0920*/  IMAD.HI.U32 R25, R25, -0xd4629b7, RZ ;  /* 0xf2b9d64919197827 */ /* 0x000fe200078e00ff */
[C---:B------:R-:W-:Y:S01]  /*0930*/  LOP3.LUT R22, R0.reuse, 0x40, RZ, 0x3c, !PT ;  /* 0x0000004000167812 */ /* 0x040fe200078e3cff */
[----:B------:R-:W-:Y:S01]  /*0940*/  UMOV UR5, URZ ;  /* 0x000000ff00057c82 */ /* 0x000fe20008000000 */
[CC--:B------:R-:W-:Y:S01]  /*0950*/  IADD3 R24, PT, PT, R0.reuse, R21.reuse, RZ ;  /* 0x0000001500187210 */ /* 0x0c0fe20007ffe0ff */
[C---:B------:R-:W-:Y:S01]  /*0960*/  IMAD R19, R21.reuse, 0x4, R6 ;  /* 0x0000000415137824 */ /* 0x040fe200078e0206 */
[----:B------:R-:W-:Y:S01]  /*0970*/  LOP3.LUT R0, R0, 0x60, RZ, 0x3c, !PT ;  /* 0x0000006000007812 */ /* 0x000fe200078e3cff */
[C---:B------:R-:W-:Y:S01]  /*0980*/  IMAD R18, R21.reuse, 0x4, R18 ;  /* 0x0000000415127824 */ /* 0x040fe200078e0212 */
[----:B------:R-:W-:Y:S01]  /*0990*/  LEA R17, R21, R4, 0x2 ;  /* 0x0000000415117211 */ /* 0x000fe200078e10ff */
[----:B------:R-:W-:Y:S01]  /*09a0*/  IMAD.IADD R23, R2, 0x1, R21 ;  /* 0x0000000102177824 */ /* 0x000fe200078e0215 */
[----:B------:R-:W-:Y:S01]  /*09b0*/  SHF.R.U32.HI R25, RZ, 0x7, R25 ;  /* 0x00000007ff197819 */ /* 0x000fe20000011619 */
[----:B------:R-:W-:Y:S01]  /*09c0*/  IMAD.IADD R22, R22, 0x1, R21 ;  /* 0x0000000116167824 */ /* 0x000fe200078e0215 */
[----:B------:R-:W-:-:S07]  /*09d0*/  IADD3 R21, PT, PT, R0, R21, RZ ;  /* 0x0000001500157210 */ /* 0x000fce0007ffe0ff */
.L_x_17:
[----:B-1----:R-:W1:Y:S01]  /*09e0*/  S2R R0, SR_CgaCtaId ;  /* 0x0000000000007919 */ /* 0x002e620000008800 */
[----:B------:R-:W-:Y:S01]  /*09f0*/  MOV R3, 0x400 ;  /* 0x0000040000037802 */ /* 0x000fe20000000f00 */
[----:B------:R-:W-:-:S03]  /*0a00*/  UMOV UR4, URZ ;  /* 0x000000ff00047c82 */ /* 0x000fc60008000000 */
[----:B-1----:R-:W-:-:S07]  /*0a10*/  LEA R0, R0, R3, 0x18 ;  /* 0x0000000300007211 */ /* 0x002fce00078ec0ff */
.L_x_16:
[----:B-1----:R-:W-:Y:S01]  /*0a20*/  LEA R2, R15, R0, 0x3 ;  /* 0x000000000f027211 */ /* 0x002fe200078e18ff */
[----:B------:R-:W-:Y:S01]  /*0a30*/  ULOP3.LUT UP0, URZ, UR4, 0x3, URZ, 0xc0, !UPT ;  /* 0x0000000304ff7892 */ /* 0x000fe2000f80c0ff */
[----:B------:R-:W-:-:S04]  /*0a40*/  SHF.L.U32 R5, R16, 0x1f, RZ ;  /* 0x0000001f10057819 */ /* 0x000fc800000006ff */
[----:B------:R-:W1:Y:S02]  /*0a50*/  SYNCS.PHASECHK.TRANS64.TRYWAIT P0, [R2+URZ+0x32e00], R5 ;  /* 0x032e0005020075a7 */ /* 0x000e6400080011ff */
[----:B-1----:R-:W-:Y:S05]  /*0a60*/  @!P0 BRA `(.L_x_14) ;  /* 0x0000004c00fc8947 */ /* 0x002fea0003800000 */
.L_x_65:
[----:B------:R-:W-:Y:S05]  /*0a70*/  BRA.U UP0, `(.L_x_15) ;  /* 0x0000000100bc7547 */ /* 0x000fea000b800000 */
[C-C-:B------:R-:W-:Y:S02]  /*0a80*/  IMAD R26, R15.reuse, 0x200, R0.reuse ;  /* 0x000002000f1a7824 */ /* 0x140fe400078e0200 */
[----:B------:R-:W-:Y:S02]  /*0a90*/  IMAD R3, R15, 0x400, R0 ;  /* 0x000004000f037824 */ /* 0x000fe400078e0200 */
[--C-:B------:R-:W-:Y:S01]  /*0aa0*/  IMAD R9, R24, 0x4, R26.reuse ;  /* 0x0000000418097824 */ /* 0x100fe200078e021a */
[-C--:B------:R-:W-:Y:S01]  /*0ab0*/  LEA R8, R23, R26.reuse, 0x2 ;  /* 0x0000001a17087211 */ /* 0x080fe200078e10ff */
[--C-:B------:R-:W-:Y:S01]  /*0ac0*/  IMAD R29, R22, 0x4, R26.reuse ;  /* 0x00000004161d7824 */ /* 0x100fe200078e021a */
[-C--:B------:R-:W-:Y:S01]  /*0ad0*/  LEA R27, R21, R26.reuse, 0x2 ;  /* 0x0000001a151b7211 */ /* 0x080fe200078e10ff */
[--C-:B-1----:R-:W-:Y:S01]  /*0ae0*/  IMAD R5, R19, 0x4, R26.reuse ;  /* 0x0000000413057824 */ /* 0x102fe200078e021a */
[-C--:B------:R-:W-:Y:S01]  /*0af0*/  LEA R6, R20, R26.reuse, 0x2 ;  /* 0x0000001a14067211 */ /* 0x080fe200078e10ff */
[----:B------:R-:W1:Y:S01]  /*0b00*/  LDS R9, [R9+0x31000] ;  /* 0x0310000009097984 */ /* 0x000e620000000800 */
[----:B------:R-:W-:Y:S01]  /*0b10*/  LEA R4, R18, R26, 0x2 ;  /* 0x0000001a12047211 */ /* 0x000fe200078e10ff */
[----:B------:R-:W-:Y:S01]  /*0b20*/  IMAD R26, R17, 0x4, R26 ;  /* 0x00000004111a7824 */ /* 0x000fe200078e021a */
[-C--:B------:R-:W-:Y:S01]  /*0b30*/  LEA R14, R24, R3.reuse, 0x2 ;  /* 0x00000003180e7211 */ /* 0x080fe200078e10ff */
[----:B------:R-:W2:Y:S01]  /*0b40*/  LDS R8, [R8+0x31000] ;  /* 0x0310000008087984 */ /* 0x000ea20000000800 */
[--C-:B------:R-:W-:Y:S01]  /*0b50*/  IMAD R11, R23, 0x4, R3.reuse ;  /* 0x00000004170b7824 */ /* 0x100fe200078e0203 */
[----:B------:R-:W-:Y:S01]  /*0b60*/  LEA R10, R22, R3, 0x2 ;  /* 0x00000003160a7211 */ /* 0x000fe200078e10ff */
[----:B------:R-:W-:Y:S01]  /*0b70*/  IMAD R7, R21, 0x4, R3 ;  /* 0x0000000415077824 */ /* 0x000fe200078e0203 */
[----:B------:R-:W3:Y:S04]  /*0b80*/  LDS R29, [R29+0x31000] ;  /* 0x031000001d1d7984 */ /* 0x000ee80000000800 */
[----:B------:R-:W4:Y:S01]  /*0b90*/  LDS R27, [R27+0x31000] ;  /* 0x031000001b1b7984 */ /* 0x000f220000000800 */
[----:B------:R-:W-:-:S03]  /*0ba0*/  NOP ;  /* 0x0000000000007918 */ /* 0x000fc60000000000 */
[----:B-1----:R1:W-:Y:S04]  /*0bb0*/  STS [R6+0x31000], R9 ;  /* 0x0310000906007388 */ /* 0x0023e80000000800 */
[----:B--2---:R2:W-:Y:S04]  /*0bc0*/  STS [R5+0x31000], R8 ;  /* 0x0310000805007388 */ /* 0x0045e80000000800 */
[----:B---3--:R3:W-:Y:S04]  /*0bd0*/  STS [R4+0x31000], R29 ;  /* 0x0310001d04007388 */ /* 0x0087e80000000800 */
[----:B----4-:R-:W-:Y:S04]  /*0be0*/  STS [R26+0x31000], R27 ;  /* 0x0310001b1a007388 */ /* 0x010fe80000000800 */
[----:B------:R-:W4:Y:S04]  /*0bf0*/  LDS R13, [R14+0x31a00] ;  /* 0x031a00000e0d7984 */ /* 0x000f280000000800 */
[----:B------:R-:W5:Y:S04]  /*0c00*/  LDS R12, [R11+0x31a00] ;  /* 0x031a00000b0c7984 */ /* 0x000f680000000800 */
[----:B------:R-:W5:Y:S01]  /*0c10*/  LDS R9, [R10+0x31a00] ;  /* 0x031a00000a097984 */ /* 0x000f620000000800 */
[----:B-1----:R-:W-:-:S03]  /*0c20*/  LEA R6, R20, R3, 0x2 ;  /* 0x0000000314067211 */ /* 0x002fc600078e10ff */
[----:B------:R-:W1:Y:S01]  /*0c30*/  LDS R8, [R7+0x31a00] ;  /* 0x031a000007087984 */ /* 0x000e620000000800 */
[----:B--2---:R-:W-:Y:S01]  /*0c40*/  IMAD R5, R19, 0x4, R3 ;  /* 0x0000000413057824 */ /* 0x004fe200078e0203 */
[----:B------:R-:W-:Y:S01]  /*0c50*/  NOP ;  /* 0x0000000000007918 */ /* 0x000fe20000000000 */
[-C--:B---3--:R-:W-:Y:S02]  /*0c60*/  LEA R4, R18, R3.reuse, 0x2 ;  /* 0x0000000312047211 */ /* 0x088fe400078e10ff */
[----:B------:R-:W-:Y:S01]  /*0c70*/  LEA R3, R17, R3, 0x2 ;  /* 0x0000000311037211 */ /* 0x000fe200078e10ff */
[----:B----4-:R-:W-:Y:S04]  /*0c80*/  STS [R6+0x31a00], R13 ;  /* 0x031a000d06007388 */ /* 0x010fe80000000800 */
[----:B-----5:R-:W-:Y:S04]  /*0c90*/  STS [R5+0x31a00], R12 ;  /* 0x031a000c05007388 */ /* 0x020fe80000000800 */
[----:B------:R-:W-:Y:S04]  /*0ca0*/  STS [R4+0x31a00], R9 ;  /* 0x031a000904007388 */ /* 0x000fe80000000800 */
[----:B-1----:R-:W-:Y:S04]  /*0cb0*/  STS [R3+0x31a00], R8 ;  /* 0x031a000803007388 */ /* 0x002fe80000000800 */
[----:B------:R-:W1:Y:S04]  /*0cc0*/  LDS R27, [R14+0x31c00] ;  /* 0x031c00000e1b7984 */ /* 0x000e680000000800 */
[----:B------:R-:W2:Y:S04]  /*0cd0*/  LDS R26, [R11+0x31c00] ;  /* 0x031c00000b1a7984 */ /* 0x000ea80000000800 */
[----:B------:R-:W3:Y:S04]  /*0ce0*/  LDS R29, [R10+0x31c00] ;  /* 0x031c00000a1d7984 */ /* 0x000ee80000000800 */
[----:B------:R-:W4:Y:S01]  /*0cf0*/  LDS R28, [R7+0x31c00] ;  /* 0x031c0000071c7984 */ /* 0x000f220000000800 */
[----:B------:R-:W-:-:S03]  /*0d00*/  NOP ;  /* 0x0000000000007918 */ /* 0x000fc60000000000 */
[----:B-1----:R5:W-:Y:S04]  /*0d10*/  STS [R6+0x31c00], R27 ;  /* 0x031c001b06007388 */ /* 0x002be80000000800 */
[----:B--2---:R5:W-:Y:S04]  /*0d20*/  STS [R5+0x31c00], R26 ;  /* 0x031c001a05007388 */ /* 0x004be80000000800 */
[----:B---3--:R5:W-:Y:S04]  /*0d30*/  STS [R4+0x31c00], R29 ;  /* 0x031c001d04007388 */ /* 0x008be80000000800 */
[----:B----4-:R5:W-:Y:S01]  /*0d40*/  STS [R3+0x31c00], R28 ;  /* 0x031c001c03007388 */ /* 0x010be20000000800 */
[----:B------:R1:W-:Y:S06]  /*0d50*/  MEMBAR.ALL.CTA ;  /* 0x0000000000007992 */ /* 0x0003ec0000008000 */
[----:B-1----:R-:W2:Y:S02]  /*0d60*/  FENCE.VIEW.ASYNC.S ;  /* 0x00000000000073c6 */ /* 0x002ea40000000000 */
.L_x_15:
[----:B-1----:R-:W-:Y:S01]  /*0d70*/  VIADD R2, R2, 0x32e50 ;  /* 0x00032e5002027836 */ /* 0x002fe20000000000 */
[C---:B------:R-:W-:Y:S01]  /*0d80*/  ISETP.NE.AND P0, PT, R15.reuse, 0x4, PT ;  /* 0x000000040f00780c */ /* 0x040fe20003f05270 */
[----:B------:R-:W-:Y:S01]  /*0d90*/  VIADD R15, R15, 0x1 ;  /* 0x000000010f0f7836 */ /* 0x000fe20000000000 */
[----:B------:R-:W-:Y:S02]  /*0da0*/  UIADD3 UR4, UPT, UPT, UR4, 0x1, URZ ;  /* 0x0000000104047890 */ /* 0x000fe4000fffe0ff */
[----:B------:R-:W-:Y:S02]  /*0db0*/  PRMT R2, RZ, 0x654, R2 ;  /* 0x00000654ff027816 */ /* 0x000fe40000000002 */
[----:B------:R-:W-:Y:S01]  /*0dc0*/  SEL R15, R15, RZ, P0 ;  /* 0x000000ff0f0f7207 */ /* 0x000fe20000000000 */
[----:B------:R-:W-:Y:S01]  /*0dd0*/  UISETP.NE.AND UP0, UPT, UR4, 0x10, UPT ;  /* 0x000000100400788c */ /* 0x000fe2000bf05270 */
[----:B--2---:R1:W-:Y:S02]  /*0de0*/  SYNCS.ARRIVE.TRANS64.RED.A1T0 RZ, [R2+URZ], RZ ;  /* 0x000000ff02ff79a7 */ /* 0x0043e400081004ff */
[----:B------:R-:W-:-:S04]  /*0df0*/  ISETP.NE.AND P0, PT, R15, RZ, PT ;  /* 0x000000ff0f00720c */ /* 0x000fc80003f05270 */
[----:B-----5:R-:W-:-:S04]  /*0e00*/  SEL R3, RZ, 0x1, P0 ;  /* 0x00000001ff037807 */ /* 0x020fc80000000000 */
[----:B------:R-:W-:Y:S01]  /*0e10*/  LOP3.LUT R16, R16, R3, RZ, 0x3c, !PT ;  /* 0x0000000310107212 */ /* 0x000fe200078e3cff */
[----:B------:R-:W-:Y:S06]  /*0e20*/  BRA.U UP0, `(.L_x_16) ;  /* 0xfffffff900fc7547 */ /* 0x000fec000b83ffff */
[----:B------:R-:W-:-:S13]  /*0e30*/  ISETP.NE.AND P0, PT, R25, UR5, PT ;  /* 0x0000000519007c0c */ /* 0x000fda000bf05270 */
[----:B------:R-:W-:Y:S05]  /*0e40*/  @!P0 EXIT ;  /* 0x000000000000894d */ /* 0x000fea0003800000 */
[----:B------:R-:W-:Y:S01]  /*0e50*/  UIADD3 UR5, UPT, UPT, UR5, 0x1, URZ ;  /* 0x0000000105057890 */ /* 0x000fe2000fffe0ff */
[----:B------:R-:W-:Y:S05]  /*0e60*/  BRA `(.L_x_17) ;  /* 0xfffffff800dc7947 */ /* 0x000fea000383ffff */
.L_x_12:
[----:B-1----:R-:W-:-:S09]  /*0e70*/  UISETP.NE.AND UP0, UPT, UR5, URZ, UPT ;  /* 0x000000ff0500728c */ /* 0x002fd2000bf05270 */
[----:B------:R-:W-:Y:S05]  /*0e80*/  BRA.U UP0, `(.L_x_13) ;  /* 0x0000003100b47547 */ /* 0x000fea000b800000 */
[----:B------:R-:W1:Y:S01]  /*0e90*/  S2UR UR4, SR_CTAID.X ;  /* 0x00000000000479c3 */ /* 0x000e620000002500 */
[----:B------:R-:W-:Y:S02]  /*0ea0*/  UMOV UR8, 0x400 ;  /* 0x0000040000087882 */ /* 0x000fe40000000000 */
[----:B------:R-:W-:-:S04]  /*0eb0*/  ULEA UR8, UR5, UR8, 0x18 ;  /* 0x0000000805087291 */ /* 0x000fc8000f8ec0ff */
[----:B------:R-:W-:Y:S02]  /*0ec0*/  UIADD3 UR5, UPT, UPT, UR8, 0x18000, URZ ;  /* 0x0001800008057890 */ /* 0x000fe4000fffe0ff */
[----:B------:R-:W-:Y:S02]  /*0ed0*/  UIADD3 UR6, UPT, UPT, UR8, 0x4000, URZ ;  /* 0x0000400008067890 */ /* 0x000fe4000fffe0ff */
[----:B------:R-:W-:Y:S02]  /*0ee0*/  USHF.R.U32.HI UR5, URZ, 0x4, UR5 ;  /* 0x00000004ff057899 */ /* 0x000fe40008011605 */
[----:B------:R-:W-:Y:S02]  /*0ef0*/  USHF.R.U32.HI UR6, URZ, 0x4, UR6 ;  /* 0x00000004ff067899 */ /* 0x000fe40008011606 */
[----:B------:R-:W-:Y:S01]  /*0f00*/  ULOP3.LUT UR5, UR5, 0x3fc0, URZ, 0xc0, !UPT ;  /* 0x00003fc005057892 */ /* 0x000fe2000f8ec0ff */
[----:B-1----:R-:W-:-:S13]  /*0f10*/  ISETP.LE.U32.AND P0, PT, R2, UR4, PT ;  /* 0x0000000402007c0c */ /* 0x002fda000bf03070 */
[----:B------:R-:W-:Y:S05]  /*0f20*/  @P0 EXIT ;  /* 0x000000000000094d */ /* 0x000fea0003800000 */
[----:B------:R-:W-:Y:S01]  /*0f30*/  ULOP3.LUT UR4, URZ, UR4, URZ, 0x33, !UPT ;  /* 0x00000004ff047292 */ /* 0x000fe2000f8e33ff */
[----:B------:R-:W-:Y:S01]  /*0f40*/  IMAD.U32 R8, RZ, RZ, UR5 ;  /* 0x00000005ff087e24 */ /* 0x000fe2000f8e00ff */
[----:B------:R-:W-:Y:S01]  /*0f50*/  ULOP3.LUT UR6, UR6, 0x3fc0, URZ, 0xc0, !UPT ;  /* 0x00003fc006067892 */ /* 0x000fe2000f8ec0ff */
[C---:B------:R-:W-:Y:S01]  /*0f60*/  ISETP.GE.U32.AND P0, PT, R21.reuse, 0x5, PT ;  /* 0x000000051500780c */ /* 0x040fe20003f06070 */
[----:B------:R-:W-:Y:S01]  /*0f70*/  IMAD.MOV.U32 R4, RZ, RZ, RZ ;  /* 0x000000ffff047224 */ /* 0x000fe200078e00ff */
[----:B------:R-:W-:Y:S01]  /*0f80*/  UMOV UR18, URZ ;  /* 0x000000ff00127c82 */ /* 0x000fe20008000000 */
[----:B------:R-:W-:Y:S01]  /*0f90*/  VIADD R3, R2, UR4 ;  /* 0x0000000402037c36 */ /* 0x000fe20008000000 */
[----:B------:R-:W-:Y:S01]  /*0fa0*/  UMOV UR15, URZ ;  /* 0x000000ff000f7c82 */ /* 0x000fe20008000000 */
[C---:B------:R-:W-:Y:S01]  /*0fb0*/  IMAD R8, R21.reuse, 0x500, R8 ;  /* 0x0000050015087824 */ /* 0x040fe200078e0208 */
[----:B------:R-:W-:Y:S01]  /*0fc0*/  LEA R9, R21, UR6, 0xa ;  /* 0x0000000615097c11 */ /* 0x000fe2000f8e50ff */
[----:B------:R-:W-:Y:S01]  /*0fd0*/  IMAD.HI.U32 R3, R3, -0xd4629b7, RZ ;  /* 0xf2b9d64903037827 */ /* 0x000fe200078e00ff */
[----:B------:R-:W-:Y:S01]  /*0fe0*/  UMOV UR6, 0x140 ;  /* 0x0000014000067882 */ /* 0x000fe20000000000 */
[----:B------:R-:W-:Y:S01]  /*0ff0*/  UMOV UR7, 0x144 ;  /* 0x0000014400077882 */ /* 0x000fe20000000000 */
[----:B------:R-:W-:Y:S01]  /*1000*/  SEL R9, R9, RZ, !P0 ;  /* 0x000000ff09097207 */ /* 0x000fe20004000000 */
[----:B------:R-:W-:Y:S01]  /*1010*/  UMOV UR4, 0x140 ;  /* 0x0000014000047882 */ /* 0x000fe20000000000 */
[----:B------:R-:W-:Y:S01]  /*1020*/  SEL R8, R8, RZ, !P0 ;  /* 0x000000ff08087207 */ /* 0x000fe20004000000 */
[----:B------:R-:W-:Y:S01]  /*1030*/  UMOV UR5, 0x144 ;  /* 0x0000014400057882 */ /* 0x000fe20000000000 */
[----:B------:R-:W-:-:S07]  /*1040*/  SHF.R.U32.HI R3, RZ, 0x7, R3 ;  /* 0x00000007ff037819 */ /* 0x000fce0000011603 */
.L_x_24:
[----:B------:R-:W-:Y:S01]  /*1050*/  USHF.R.U32.HI UR10, URZ, 0x1, UR18 ;  /* 0x00000001ff0a7899 */ /* 0x000fe20008011612 */
[----:B------:R-:W-:Y:S01]  /*1060*/  HFMA2 R7, -RZ, RZ, 0, 5.9604644775390625e-08 ;  /* 0x00000001ff077431 */ /* 0x000fe200000001ff */
[----:B------:R-:W-:Y:S02]  /*1070*/  USHF.L.U32 UR9, UR18, 0x3, URZ ;  /* 0x0000000312097899 */ /* 0x000fe400080006ff */
[----:B------:R-:W-:Y:S02]  /*1080*/  ULOP3.LUT UR10, UR10, 0x1, URZ, 0xc, !UPT ;  /* 0x000000010a0a7892 */ /* 0x000fe4000f8e0cff */
[----:B------:R-:W-:Y:S02]  /*1090*/  ULOP3.LUT UR9, UR9, 0x8, URZ, 0xc0, !UPT ;  /* 0x0000000809097892 */ /* 0x000fe4000f8ec0ff */
[----:B------:R-:W-:Y:S02]  /*10a0*/  USHF.L.U32 UR10, UR10, 0x1f, URZ ;  /* 0x0000001f0a0a7899 */ /* 0x000fe400080006ff */
[----:B------:R-:W-:-:S02]  /*10b0*/  ULOP3.LUT UR12, UR18, 0x1, URZ, 0xc0, !UPT ;  /* 0x00000001120c7892 */ /* 0x000fc4000f8ec0ff */
[----:B------:R-:W-:Y:S01]  /*10c0*/  MOV R0, UR9 ;  /* 0x0000000900007c02 */ /* 0x000fe20008000f00 */
[----:B------:R-:W-:Y:S01]  /*10d0*/  UIADD3 UR9, UPT, UPT, UR8, UR9, URZ ;  /* 0x0000000908097290 */ /* 0x000fe2000fffe0ff */
[----:B------:R-:W-:Y:S01]  /*10e0*/  MOV R5, UR10 ;  /* 0x0000000a00057c02 */ /* 0x000fe20008000f00 */
[----:B------:R-:W-:Y:S02]  /*10f0*/  UIMAD UR12, UR12, 0xa0, URZ ;  /* 0x000000a00c0c78a4 */ /* 0x000fe4000f8e02ff */
[----:B------:R-:W-:Y:S01]  /*1100*/  UIADD3 UR11, UPT, UPT, UR9, 0x32e78, URZ ;  /* 0x00032e78090b7890 */ /* 0x000fe2000fffe0ff */
[----:B------:R-:W1:Y:S02]  /*1110*/  SYNCS.PHASECHK.TRANS64.TRYWAIT P0, [R0+UR8+0x32e88], R5 ;  /* 0x032e8805000075a7 */ /* 0x000e640008001108 */
[----:B-1----:R-:W-:Y:S09]  /*1120*/  @!P0 BRA `(.L_x_18) ;  /* 0x0000004800648947 */ /* 0x002ff20003800000 */
.L_x_67:
[----:B------:R-:W-:Y:S01]  /*1130*/  NOP ;  /* 0x0000000000007918 */ /* 0x000fe20000000000 */
[----:B------:R-:W-:Y:S01]  /*1140*/  UMOV UR17, 0xe ;  /* 0x0000000e00117882 */ /* 0x000fe20000000000 */
[----:B------:R-:W-:-:S05]  /*1150*/  UMOV UR16, 0xfffffff0 ;  /* 0xfffffff000107882 */ /* 0x000fca0000000000 */
.L_x_23:
[----:B------:R-:W-:Y:S01]  /*1160*/  ULEA UR13, UR15, UR8, 0x3 ;  /* 0x000000080f0d7291 */ /* 0x000fe2000f8e18ff */
[----:B-1----:R-:W-:Y:S01]  /*1170*/  SHF.L.U32 R11, R4, 0x1f, RZ ;  /* 0x0000001f040b7819 */ /* 0x002fe200000006ff */
[----:B------:R-:W-:Y:S01]  /*1180*/  UIADD3 UR14, UPT, UPT, UR16, 0x10, URZ ;  /* 0x00000010100e7890 */ /* 0x000fe2000fffe0ff */
[----:B------:R-:W-:Y:S03]  /*1190*/  MOV R0, UR15 ;  /* 0x0000000f00007c02 */ /* 0x000fe60008000f00 */
[----:B------:R-:W-:Y:S03]  /*11a0*/  ULOP3.LUT UP0, UR14, UR14, 0x2, URZ, 0xc0, !UPT ;  /* 0x000000020e0e7892 */ /* 0x000fe6000f80c0ff */
[----:B------:R-:W1:Y:S02]  /*11b0*/  SYNCS.PHASECHK.TRANS64.TRYWAIT P0, [UR13+0x32e50], R11 ;  /* 0x032e500bff0075a7 */ /* 0x000e64000800110d */
[----:B-12---:R-:W-:Y:S07]  /*11c0*/  @!P0 BRA `(.L_x_19) ;  /* 0x00000048005c8947 */ /* 0x006fee0003800000 */
.L_x_69:
[----:B------:R-:W-:Y:S01]  /*11d0*/  NOP ;  /* 0x0000000000007918 */ /* 0x000fe20000000000 */
[----:B------:R-:W-:Y:S05]  /*11e0*/  BRA.U UP0, `(.L_x_20) ;  /* 0x0000000100487547 */ /* 0x000fea000b800000 */
[----:B------:R-:W-:Y:S02]  /*11f0*/  ULEA UR19, UR15, UR8, 0x9 ;  /* 0x000000080f137291 */ /* 0x000fe4000f8e48ff */
[----:B------:R-:W-:Y:S02]  /*1200*/  ULEA UR9, UR15, UR8, 0xa ;  /* 0x000000080f097291 */ /* 0x000fe4000f8e50ff */
[----:B------:R-:W-:Y:S02]  /*1210*/  UIADD3 UR19, UPT, UPT, UR19, 0x31000, URZ ;  /* 0x0003100013137890 */ /* 0x000fe4000fffe0ff */
[----:B------:R-:W-:Y:S02]  /*1220*/  UIADD3 UR10, UPT, UPT, UR9, 0x31a00, URZ ;  /* 0x00031a00090a7890 */ /* 0x000fe4000fffe0ff */
[----:B------:R-:W-:Y:S02]  /*1230*/  UIADD3 UR9, UPT, UPT, UR9, 0x31c00, URZ ;  /* 0x00031c0009097890 */ /* 0x000fe4000fffe0ff */
[----:B------:R-:W-:Y:S02]  /*1240*/  USHF.R.U32.HI UR19, URZ, 0x4, UR19 ;  /* 0x00000004ff137899 */ /* 0x000fe40008011613 */
[----:B------:R-:W-:Y:S02]  /*1250*/  USHF.R.U32.HI UR10, URZ, 0x4, UR10 ;  /* 0x00000004ff0a7899 */ /* 0x000fe4000801160a */
[----:B------:R-:W-:Y:S02]  /*1260*/  USHF.R.U32.HI UR9, URZ, 0x4, UR9 ;  /* 0x00000004ff097899 */ /* 0x000fe40008011609 */
[----:B------:R-:W-:Y:S02]  /*1270*/  ULOP3.LUT UR20, UR19, 0x3fe0, URZ, 0xc0, !UPT ;  /* 0x00003fe013147892 */ /* 0x000fe4000f8ec0ff */
[----:B------:R-:W-:Y:S02]  /*1280*/  ULOP3.LUT UR22, UR10, 0x3fe0, URZ, 0xc0, !UPT ;  /* 0x00003fe00a167892 */ /* 0x000fe4000f8ec0ff */
[----:B------:R-:W-:Y:S01]  /*1290*/  ULOP3.LUT UR24, UR9, 0x3fc0, URZ, 0xc0, !UPT ;  /* 0x00003fc009187892 */ /* 0x000fe2000f8ec0ff */
[----:B------:R-:W-:Y:S01]  /*12a0*/  UMOV UR21, 0x4008 ;  /* 0x0000400800157882 */ /* 0x000fe20000000000 */
[----:B------:R-:W-:Y:S01]  /*12b0*/  UMOV UR23, 0x4008 ;  /* 0x0000400800177882 */ /* 0x000fe20000000000 */
[----:B------:R-:W-:Y:S02]  /*12c0*/  UMOV UR25, 0x4008 ;  /* 0x0000400800197882 */ /* 0x000fe40000000000 */
[----:B------:R2:W-:Y:S02]  /*12d0*/  UTCCP.T.S.4x32dp128bit tmem[0x140], gdesc[UR20] ;  /* 0x00014014ff0079e7 */ /* 0x0005e40009100000 */
[----:B------:R2:W-:Y:S02]  /*12e0*/  UTCCP.T.S.4x32dp128bit tmem[0x144], gdesc[UR22] ;  /* 0x00014416ff0079e7 */ /* 0x0005e40009100000 */
[----:B------:R2:W-:Y:S01]  /*12f0*/  UTCCP.T.S.4x32dp128bit tmem[0x148], gdesc[UR24] ;  /* 0x00014818ff0079e7 */ /* 0x0005e20009100000 */
[----:B------:R-:W-:Y:S02]  /*1300*/  NOP ;  /* 0x0000000000007918 */ /* 0x000fe40000000000 */
.L_x_20:
[----:B------:R-:W-:Y:S01]  /*1310*/  UISETP.NE.AND UP0, UPT, UR15, 0x4, UPT ;  /* 0x000000040f00788c */ /* 0x000fe2000bf05270 */
[----:B------:R-:W-:Y:S01]  /*1320*/  SHFL.IDX PT, R5, R8, R0, 0x1f ;  /* 0x00001f0008057589 */ /* 0x000fe200000e0000 */
[----:B------:R-:W-:Y:S01]  /*1330*/  UIADD3 UR10, UPT, UPT, UR15, 0x1, URZ ;  /* 0x000000010f0a7890 */ /* 0x000fe2000fffe0ff */
[----:B------:R-:W-:Y:S03]  /*1340*/  NOP ;  /* 0x0000000000007918 */ /* 0x000fe60000000000 */
[----:B------:R-:W-:Y:S03]  /*1350*/  USEL UR10, UR10, URZ, UP0 ;  /* 0x000000ff0a0a7287 */ /* 0x000fe60008000000 */
[----:B-1----:R-:W1:Y:S01]  /*1360*/  SHFL.IDX PT, R2, R9, R0, 0x1f ;  /* 0x00001f0009027589 */ /* 0x002e6200000e0000 */
[----:B------:R-:W-:Y:S02]  /*1370*/  USHF.L.U32 UR15, UR14, 0x4, URZ ;  /* 0x000000040e0f7899 */ /* 0x000fe400080006ff */
[----:B------:R-:W-:Y:S02]  /*1380*/  ULEA UR9, UR10, UR8, 0x3 ;  /* 0x000000080a097291 */ /* 0x000fe4000f8e18ff */
[----:B------:R-:W-:Y:S01]  /*1390*/  ULEA UR14, UR14, 0x8a8, 0xd ;  /* 0x000008a80e0e7891 */ /* 0x000fe2000f8e68ff */
[----:B------:R-:W-:Y:S01]  /*13a0*/  ISETP.NE.AND P0, PT, RZ, UR10, PT ;  /* 0x0000000aff007c0c */ /* 0x000fe2000bf05270 */
[----:B------:R-:W-:Y:S01]  /*13b0*/  UISETP.NE.AND UP0, UPT, UR16, -0x10, UPT ;  /* 0xfffffff01000788c */ /* 0x000fe2000bf05270 */
[----:B------:R-:W-:Y:S01]  /*13c0*/  IMAD.U32 R10, RZ, RZ, UR10 ;  /* 0x0000000aff0a7e24 */ /* 0x000fe2000f8e00ff */
[----:B------:R-:W-:Y:S02]  /*13d0*/  UPRMT UR15, UR15, 0x5410, UR14 ;  /* 0x000054100f0f7896 */ /* 0x000fe4000800000e */
[----:B------:R-:W-:Y:S01]  /*13e0*/  UIADD3 UR13, UPT, UPT, UR13, 0x32e28, URZ ;  /* 0x00032e280d0d7890 */ /* 0x000fe2000fffe0ff */
[----:B------:R-:W-:Y:S01]  /*13f0*/  UMOV UR14, URZ ;  /* 0x000000ff000e7c82 */ /* 0x000fe20008000000 */
[----:B--2---:R-:W-:Y:S01]  /*1400*/  UMOV UR23, 0x40004040 ;  /* 0x4000404000177882 */ /* 0x004fe20000000000 */
[----:B------:R-:W-:Y:S01]  /*1410*/  UMOV UR21, 0x40004040 ;  /* 0x4000404000157882 */ /* 0x000fe20000000000 */
[----:B------:R-:W-:Y:S01]  /*1420*/  UMOV UR27, 0x40004040 ;  /* 0x40004040001b7882 */ /* 0x000fe20000000000 */
[----:B------:R-:W-:Y:S01]  /*1430*/  UMOV UR25, 0x40004040 ;  /* 0x4000404000197882 */ /* 0x000fe20000000000 */
[----:B------:R-:W-:Y:S01]  /*1440*/  UMOV UR31, 0x40004040 ;  /* 0x40004040001f7882 */ /* 0x000fe20000000000 */
[----:B------:R-:W-:Y:S01]  /*1450*/  UMOV UR29, 0x40004040 ;  /* 0x40004040001d7882 */ /* 0x000fe20000000000 */
[----:B------:R-:W-:Y:S01]  /*1460*/  UMOV UR35, 0x40004040 ;  /* 0x4000404000237882 */ /* 0x000fe20000000000 */
[----:B------:R-:W-:Y:S01]  /*1470*/  UMOV UR33, 0x40004040 ;  /* 0x4000404000217882 */ /* 0x000fe20000000000 */
[----:B-1----:R-:W-:Y:S02]  /*1480*/  R2UR UR22, R2 ;  /* 0x00000000021672ca */ /* 0x002fe400000e0000 */
[----:B------:R-:W-:Y:S02]  /*1490*/  R2UR UR20, R5 ;  /* 0x00000000051472ca */ /* 0x000fe400000e0000 */
[----:B------:R-:W-:Y:S04]  /*14a0*/  SEL R5, RZ, 0x1, P0 ;  /* 0x00000001ff057807 */ /* 0x000fe80000000000 */
[----:B------:R-:W-:Y:S05]  /*14b0*/  LOP3.LUT R4, R4, R5, RZ, 0x3c, !PT ;  /* 0x0000000504047212 */ /* 0x000fea00078e3cff */
[----:B------:R-:W-:Y:S01]  /*14c0*/  UIADD3 UR26, UPT, UPT, UR22, 0x2, URZ ;  /* 0x00000002161a7890 */ /* 0x000fe2000fffe0ff */
[----:B------:R-:W-:Y:S01]  /*14d0*/  IMAD.U32 R13, R4, -0x80000000, RZ ;  /* 0x80000000040d7824 */ /* 0x000fe200078e00ff */
[----:B------:R-:W-:Y:S01]  /*14e0*/  UIADD3 UR24, UPT, UPT, UR20, 0x2, URZ ;  /* 0x0000000214187890 */ /* 0x000fe2000fffe0ff */
[----:B------:R1:W-:Y:S01]  /*14f0*/  UTCQMMA gdesc[UR22], gdesc[UR20], tmem[UR12], tmem[UR14], idesc[UR15], tmem[UR6], UP0 ;  /* 0x00060e1416007dea */ /* 0x0003e2000800030c */
[----:B------:R-:W-:Y:S02]  /*1500*/  UIADD3 UR30, UPT, UPT, UR22, 0x4, URZ ;  /* 0x00000004161e7890 */ /* 0x000fe4000fffe0ff */
[----:B------:R-:W-:Y:S02]  /*1510*/  UIADD3 UR28, UPT, UPT, UR20, 0x4, URZ ;  /* 0x00000004141c7890 */ /* 0x000fe4000fffe0ff */
[----:B------:R-:W-:Y:S02]  /*1520*/  UIADD3 UR34, UPT, UPT, UR22, 0x6, URZ ;  /* 0x0000000616227890 */ /* 0x000fe4000fffe0ff */
[----:B------:R-:W-:Y:S01]  /*1530*/  UIADD3 UR32, UPT, UPT, UR20, 0x6, URZ ;  /* 0x0000000614207890 */ /* 0x000fe2000fffe0ff */
[----:B------:R1:W-:Y:S04]  /*1540*/  UTCQMMA gdesc[UR26], gdesc[UR24], tmem[UR12], tmem[UR14], idesc[UR15], tmem[UR6], UPT ;  /* 0x00060e181a007dea */ /* 0x0003e8000b80030c */
[----:B------:R1:W-:Y:S04]  /*1550*/  UTCQMMA gdesc[UR30], gdesc[UR28], tmem[UR12], tmem[UR14], idesc[UR15], tmem[UR6], UPT ;  /* 0x00060e1c1e007dea */ /* 0x0003e8000b80030c */
[----:B------:R1:W-:Y:S01]  /*1560*/  UTCQMMA gdesc[UR34], gdesc[UR32], tmem[UR12], tmem[UR14], idesc[UR15], tmem[UR6], UPT ;  /* 0x00060e2022007dea */ /* 0x0003e2000b80030c */
[----:B------:R1:W-:Y:S01]  /*1570*/  UTCBAR [UR13], URZ ;  /* 0x000000ff0d0073e9 */ /* 0x0003e200080000ff */
[----:B------:R-:W2:Y:S02]  /*1580*/  SYNCS.PHASECHK.TRANS64.TRYWAIT P0, [UR9+0x32e50], R13 ;  /* 0x032e500dff0075a7 */ /* 0x000ea40008001109 */
[----:B-12---:R-:W-:Y:S05]  /*1590*/  @!P0 BRA `(.L_x_21) ;  /* 0x0000004400848947 */ /* 0x006fea0003800000 */
.L_x_71:
[----:B------:R-:W-:Y:S01]  /*15a0*/  ELECT P0, URZ, PT ;  /* 0x0000000000ff782f */ /* 0x000fe20003800000 */
[----:B------:R-:W-:Y:S01]  /*15b0*/  SHFL.IDX PT, R2, R9, R10, 0x1f ;  /* 0x00001f0a09027589 */ /* 0x000fe200000e0000 */
[----:B------:R-:W-:Y:S02]  /*15c0*/  UIADD3 UR9, UPT, UPT, UR9, 0x32e28, URZ ;  /* 0x00032e2809097890 */ /* 0x000fe4000fffe0ff */
[----:B------:R-:W-:Y:S05]  /*15d0*/  UISETP.NE.AND UP0, UPT, UR16, -0x2, UPT ;  /* 0xfffffffe1000788c */ /* 0x000fea000bf05270 */
[----:B-1----:R-:W1:Y:S01]  /*15e0*/  SHFL.IDX PT, R0, R8, R10, 0x1f ;  /* 0x00001f0a08007589 */ /* 0x002e6200000e0000 */
[----:B------:R-:W-:Y:S01]  /*15f0*/  NOP ;  /* 0x0000000000007918 */ /* 0x000fe20000000000 */
[----:B------:R-:W-:Y:S02]  /*1600*/  NOP ;  /* 0x0000000000007918 */ /* 0x000fe40000000000 */
[C---:B------:R-:W-:Y:S01]  /*1610*/  @P0 IMAD.SHL.U32 R5, R7.reuse, 0x2000, RZ ;  /* 0x0000200007050824 */ /* 0x040fe200078e00ff */
[----:B------:R-:W-:Y:S01]  /*1620*/  UMOV UR21, 0x40004040 ;  /* 0x4000404000157882 */ /* 0x000fe20000000000 */
[----:B------:R-:W-:Y:S01]  /*1630*/  @P0 IMAD.SHL.U32 R6, R7, 0x10, RZ ;  /* 0x0000001007060824 */ /* 0x000fe200078e00ff */
[----:B------:R-:W-:Y:S01]  /*1640*/  UMOV UR15, 0x40004040 ;  /* 0x40004040000f7882 */ /* 0x000fe20000000000 */
[----:B------:R-:W-:Y:S01]  /*1650*/  UMOV UR27, 0x40004040 ;  /* 0x40004040001b7882 */ /* 0x000fe20000000000 */
[----:B------:R-:W-:Y:S01]  /*1660*/  @P0 LOP3.LUT R5, R5, 0x6000, RZ, 0xc0, !PT ;  /* 0x0000600005050812 */ /* 0x000fe200078ec0ff */
[----:B------:R-:W-:Y:S01]  /*1670*/  UMOV UR25, 0x40004040 ;  /* 0x4000404000197882 */ /* 0x000fe20000000000 */
[----:B------:R-:W-:Y:S01]  /*1680*/  @P0 LOP3.LUT R6, R6, 0x30, RZ, 0xc0, !PT ;  /* 0x0000003006060812 */ /* 0x000fe200078ec0ff */
[----:B------:R-:W-:Y:S01]  /*1690*/  UMOV UR31, 0x40004040 ;  /* 0x40004040001f7882 */ /* 0x000fe20000000000 */
[----:B------:R-:W-:Y:S01]  /*16a0*/  @P0 LOP3.LUT R5, R5, 0x8a8, RZ, 0xfc, !PT ;  /* 0x000008a805050812 */ /* 0x000fe200078efcff */
[----:B------:R-:W-:Y:S01]  /*16b0*/  UMOV UR29, 0x40004040 ;  /* 0x40004040001d7882 */ /* 0x000fe20000000000 */
[----:B------:R-:W-:Y:S01]  /*16c0*/  UMOV UR35, 0x40004040 ;  /* 0x4000404000237882 */ /* 0x000fe20000000000 */
[----:B------:R-:W-:Y:S01]  /*16d0*/  UMOV UR33, 0x40004040 ;  /* 0x4000404000217882 */ /* 0x000fe20000000000 */
[----:B------:R-:W-:Y:S02]  /*16e0*/  @P0 PRMT R5, R6, 0x5410, R5 ;  /* 0x0000541006050816 */ /* 0x000fe40000000005 */
[----:B-1----:R-:W-:Y:S01]  /*16f0*/  R2UR UR14, R0 ;  /* 0x00000000000e72ca */ /* 0x002fe200000e0000 */
[----:B------:R-:W-:Y:S01]  /*1700*/  @P0 IMAD.MOV.U32 R10, RZ, RZ, RZ ;  /* 0x000000ffff0a0224 */ /* 0x000fe200078e00ff */
[----:B------:R-:W-:Y:S02]  /*1710*/  @P0 R2UR UR13, R5 ;  /* 0x00000000050d02ca */ /* 0x000fe400000e0000 */
[----:B------:R-:W-:Y:S02]  /*1720*/  R2UR UR20, R2 ;  /* 0x00000000021472ca */ /* 0x000fe400000e0000 */
[----:B------:R-:W-:Y:S07]  /*1730*/  @P0 R2UR UR22, R10 ;  /* 0x000000000a1602ca */ /* 0x000fee00000e0000 */
[----:B------:R-:W-:Y:S02]  /*1740*/  UIADD3 UR24, UPT, UPT, UR14, 0x2, URZ ;  /* 0x000000020e187890 */ /* 0x000fe4000fffe0ff */
[----:B------:R-:W-:Y:S01]  /*1750*/  UIADD3 UR28, UPT, UPT, UR14, 0x4, URZ ;  /* 0x000000040e1c7890 */ /* 0x000fe2000fffe0ff */
[----:B------:R-:W-:Y:S01]  /*1760*/  IMAD.U32 R11, RZ, RZ, UR13 ;  /* 0x0000000dff0b7e24 */ /* 0x000fe2000f8e00ff */
[----:B------:R-:W-:Y:S02]  /*1770*/  UIADD3 UR26, UPT, UPT, UR20, 0x2, URZ ;  /* 0x00000002141a7890 */ /* 0x000fe4000fffe0ff */
[----:B------:R-:W-:Y:S02]  /*1780*/  UIADD3 UR30, UPT, UPT, UR20, 0x4, URZ ;  /* 0x00000004141e7890 */ /* 0x000fe4000fffe0ff */
[----:B------:R-:W-:Y:S01]  /*1790*/  @P0 R2UR UR23, R11 ;  /* 0x000000000b1702ca */ /* 0x000fe200000e0000 */
[----:B------:R-:W-:Y:S02]  /*17a0*/  UIADD3 UR34, UPT, UPT, UR20, 0x6, URZ ;  /* 0x0000000614227890 */ /* 0x000fe4000fffe0ff */
[----:B------:R-:W-:Y:S10]  /*17b0*/  UIADD3 UR32, UPT, UPT, UR14, 0x6, URZ ;  /* 0x000000060e207890 */ /* 0x000ff4000fffe0ff */
[----:B------:R1:W-:Y:S01]  /*17c0*/  UTCQMMA gdesc[UR20], gdesc[UR14], tmem[UR12], tmem[UR22], idesc[UR23], tmem[UR4], UPT ;  /* 0x0004160e14007dea */ /* 0x0003e2000b80030c */
[----:B------:R1:W-:Y:S01]  /*17d0*/  UTCQMMA gdesc[UR26], gdesc[UR24], tmem[UR12], tmem[UR22], idesc[UR23], tmem[UR4], UPT ;  /* 0x000416181a007dea */ /* 0x0003e2000b80030c */
[----:B------:R1:W-:Y:S01]  /*17e0*/  UTCQMMA gdesc[UR30], gdesc[UR28], tmem[UR12], tmem[UR22], idesc[UR23], tmem[UR4], UPT ;  /* 0x0004161c1e007dea */ /* 0x0003e2000b80030c */
[----:B------:R1:W-:Y:S01]  /*17f0*/  UTCQMMA gdesc[UR34], gdesc[UR32], tmem[UR12], tmem[UR22], idesc[UR23], tmem[UR4], UPT ;  /* 0x0004162022007dea */ /* 0x0003e2000b80030c */
[----:B------:R1:W-:Y:S01]  /*1800*/  UTCBAR [UR9], URZ ;  /* 0x000000ff090073e9 */ /* 0x0003e200080000ff */
[----:B------:R-:W-:Y:S05]  /*1810*/  BRA.U UP0, `(.L_x_22) ;  /* 0x0000000100087547 */ /* 0x000fea000b800000 */
[----:B------:R2:W-:Y:S01]  /*1820*/  UTCBAR [UR11], URZ ;  /* 0x000000ff0b0073e9 */ /* 0x0005e200080000ff */
[----:B------:R-:W-:Y:S01]  /*1830*/  NOP ;  /* 0x0000000000007918 */ /* 0x000fe20000000000 */
.L_x_22:
[----:B------:R-:W-:Y:S01]  /*1840*/  UISETP.NE.AND UP0, UPT, UR10, 0x4, UPT ;  /* 0x000000040a00788c */ /* 0x000fe2000bf05270 */
[----:B------:R-:W-:Y:S01]  /*1850*/  VIADD R7, R7, 0x2 ;  /* 0x0000000207077836 */ /* 0x000fe20000000000 */
[----:B------:R-:W-:Y:S02]  /*1860*/  UIADD3 UR10, UPT, UPT, UR10, 0x1, URZ ;  /* 0x000000010a0a7890 */ /* 0x000fe4000fffe0ff */
[----:B------:R-:W-:Y:S02]  /*1870*/  UIADD3 UR17, UPT, UPT, UR17, -0x2, URZ ;  /* 0xfffffffe11117890 */ /* 0x000fe4000fffe0ff */
[----:B-1----:R-:W-:Y:S02]  /*1880*/  USEL UR15, UR10, URZ, UP0 ;  /* 0x000000ff0a0f7287 */ /* 0x002fe40008000000 */
[----:B------:R-:W-:Y:S02]  /*1890*/  UISETP.NE.AND UP0, UPT, UR17, -0x2, UPT ;  /* 0xfffffffe1100788c */ /* 0x000fe4000bf05270 */
[----:B------:R-:W-:Y:S02]  /*18a0*/  UIADD3 UR16, UPT, UPT, UR16, 0x2, URZ ;  /* 0x0000000210107890 */ /* 0x000fe4000fffe0ff */
[----:B------:R-:W-:Y:S04]  /*18b0*/  ISETP.NE.AND P0, PT, RZ, UR15, PT ;  /* 0x0000000fff007c0c */ /* 0x000fe8000bf05270 */
[----:B------:R-:W-:Y:S04]  /*18c0*/  SEL R5, RZ, 0x1, P0 ;  /* 0x00000001ff057807 */ /* 0x000fe80000000000 */
[----:B------:R-:W-:Y:S01]  /*18d0*/  LOP3.LUT R4, R4, R5, RZ, 0x3c, !PT ;  /* 0x0000000504047212 */ /* 0x000fe200078e3cff */
[----:B------:R-:W-:Y:S06]  /*18e0*/  BRA.U UP0, `(.L_x_23) ;  /* 0xfffffff9001c7547 */ /* 0x000fec000b83ffff */
[----:B------:R-:W-:-:S13]  /*18f0*/  ISETP.NE.AND P0, PT, R3, UR18, PT ;  /* 0x0000001203007c0c */ /* 0x000fda000bf05270 */
[----:B--2---:R-:W-:Y:S05]  /*1900*/  @!P0 EXIT ;  /* 0x000000000000894d */ /* 0x004fea0003800000 */
[----:B------:R-:W-:Y:S01]  /*1910*/  UIADD3 UR18, UPT, UPT, UR18, 0x1, URZ ;  /* 0x0000000112127890 */ /* 0x000fe2000fffe0ff */
[----:B------:R-:W-:Y:S11]  /*1920*/  BRA `(.L_x_24) ;  /* 0xfffffff400c87947 */ /* 0x000ff6000383ffff */
.L_x_11:
[----:B------:R-:W-:-:S13]  /*1930*/  ELECT P0, URZ, PT ;  /* 0x0000000000ff782f */ /* 0x000fda0003800000 */
[----:B------:R-:W-:Y:S05]  /*1940*/  @!P0 BRA `(.L_x_13) ;  /* 0x0000002800048947 */ /* 0x000fea0003800000 */
[----:B------:R-:W1:Y:S02]  /*1950*/  S2UR UR4, SR_CTAID.X ;  /* 0x00000000000479c3 */ /* 0x000e640000002500 */
[----:B-1----:R-:W-:-:S13]  /*1960*/  ISETP.LE.U32.AND P0, PT, R2, UR4, PT ;  /* 0x0000000402007c0c */ /* 0x002fda000bf03070 */
[----:B------:R-:W-:Y:S05]  /*1970*/  @P0 EXIT ;  /* 0x000000000000094d */ /* 0x000fea0003800000 */
[----:B------:R-:W1:Y:S01]  /*1980*/  S2R R0, SR_CgaCtaId ;  /* 0x0000000000007919 */ /* 0x000e620000008800 */
[----:B------:R-:W-:Y:S01]  /*1990*/  IMAD.U32 R4, RZ, RZ, UR4 ;  /* 0x00000004ff047e24 */ /* 0x000fe2000f8e00ff */
[----:B------:R-:W2:Y:S01]  /*19a0*/  LDC.64 R6, c[0x0][0x348] ;  /* 0x0000d200ff067b82 */ /* 0x000ea20000000a00 */
[----:B------:R-:W-:-:S03]  /*19b0*/  IMAD.MOV.U32 R16, RZ, RZ, RZ ;  /* 0x000000ffff107224 */ /* 0x000fc600078e00ff */
[----:B------:R-:W-:Y:S02]  /*19c0*/  LOP3.LUT R3, RZ, R4, RZ, 0x33, !PT ;  /* 0x00000004ff037212 */ /* 0x000fe400078e33ff */
[----:B------:R-:W-:-:S03]  /*19d0*/  PRMT R9, R4, 0x7610, R9 ;  /* 0x0000761004097816 */ /* 0x000fc60000000009 */
[----:B------:R-:W-:Y:S01]  /*19e0*/  IMAD.IADD R8, R2, 0x1, R3 ;  /* 0x0000000102087824 */ /* 0x000fe200078e0203 */
[----:B------:R-:W-:-:S03]  /*19f0*/  MOV R3, 0x400 ;  /* 0x0000040000037802 */ /* 0x000fc60000000f00 */
[----:B------:R-:W-:-:S05]  /*1a00*/  IMAD.HI.U32 R8, R8, -0xd4629b7, RZ ;  /* 0xf2b9d64908087827 */ /* 0x000fca00078e00ff */
[----:B------:R-:W-:-:S04]  /*1a10*/  SHF.R.U32.HI R8, RZ, 0x7, R8 ;  /* 0x00000007ff087819 */ /* 0x000fc80000011608 */
[----:B------:R-:W-:Y:S02]  /*1a20*/  IADD3 R8, PT, PT, -R8, RZ, RZ ;  /* 0x000000ff08087210 */ /* 0x000fe40007ffe1ff */
[----:B-1----:R-:W-:Y:S01]  /*1a30*/  LEA R0, R0, R3, 0x18 ;  /* 0x0000000300007211 */ /* 0x002fe200078ec0ff */
[----:B------:R-:W-:-:S04]  /*1a40*/  HFMA2 R3, -RZ, RZ, 0, 0 ;  /* 0x00000000ff037431 */ /* 0x000fc800000001ff */
[----:B------:R-:W-:-:S07]  /*1a50*/  VIADD R10, R0, 0x32e00 ;  /* 0x00032e00000a7836 */ /* 0x000fce0000000000 */
.L_x_41:
[----:B------:R-:W-:Y:S01]  /*1a60*/  SHF.R.U32.HI R13, RZ, 0x4, R4 ;  /* 0x00000004ff0d7819 */ /* 0x000fe20000011604 */
[----:B------:R-:W-:Y:S05]  /*1a70*/  YIELD ;  /* 0x0000000000007946 */ /* 0x000fea0003800000 */
[----:B------:R-:W-:Y:S05]  /*1a80*/  IMAD.HI.U32 R13, R13, 0x5b05b06, RZ ;  /* 0x05b05b060d0d7827 */ /* 0x000fea00078e00ff */
[C---:B------:R-:W-:Y:S01]  /*1a90*/  PRMT R2, R13.reuse, 0x9910, RZ ;  /* 0x000099100d027816 */ /* 0x040fe200000000ff */
[----:B------:R-:W-:Y:S04]  /*1aa0*/  IMAD.SHL.U32 R13, R13, 0x10, RZ ;  /* 0x000000100d0d7824 */ /* 0x000fe800078e00ff */
[----:B------:R-:W-:Y:S01]  /*1ab0*/  IMAD R2, R2, 0x2d0, RZ ;  /* 0x000002d002027824 */ /* 0x000fe200078e02ff */
[----:B------:R-:W-:Y:S03]  /*1ac0*/  VIADDMNMX.U32 R45, R20, -R13, 0x10, PT ;  /* 0x00000010142d7446 */ /* 0x000fe6000380080d */
[----:B------:R-:W-:Y:S05]  /*1ad0*/  IMAD.MOV R2, RZ, RZ, -R2 ;  /* 0x000000ffff027224 */ /* 0x000fea00078e0a02 */
[----:B------:R-:W-:Y:S05]  /*1ae0*/  PRMT R2, R2, 0x7710, RZ ;  /* 0x0000771002027816 */ /* 0x000fea00000000ff */
[----:B------:R-:W-:Y:S01]  /*1af0*/  IMAD.IADD R15, R2, 0x1, R9 ;  /* 0x00000001020f7824 */ /* 0x000fe200078e0209 */
[----:B------:R-:W-:Y:S04]  /*1b00*/  MOV R2, 0x1b30 ;  /* 0x00001b3000027802 */ /* 0x000fe80000000f00 */
[----:B-1----:R-:W-:Y:S02]  /*1b10*/  LOP3.LUT R11, R15, 0xffff, RZ, 0xc0, !PT ;  /* 0x0000ffff0f0b7812 */ /* 0x002fe400078ec0ff */
[----:B--2---:R-:W-:Y:S05]  /*1b20*/  CALL.REL.NOINC `($__internal_3_$__cuda_sm20_div_u16) ;  /* 0x00000048002c7944 */ /* 0x004fea0003c00000 */
[----:B------:R-:W-:Y:S01]  /*1b30*/  LOP3.LUT R11, R16, 0x1, RZ, 0x3c, !PT ;  /* 0x00000001100b7812 */ /* 0x000fe200078e3cff */
[----:B------:R-:W-:Y:S01]  /*1b40*/  IMAD R21, R3, 0x8, R10 ;  /* 0x0000000803157824 */ /* 0x000fe200078e020a */
[----:B------:R-:W-:Y:S01]  /*1b50*/  PRMT R12, R45, 0x9910, RZ ;  /* 0x000099102d0c7816 */ /* 0x000fe200000000ff */
[C---:B------:R-:W-:Y:S01]  /*1b60*/  VIADD R5, R3.reuse, 0x1 ;  /* 0x0000000103057836 */ /* 0x040fe20000000000 */
[----:B------:R-:W-:Y:S01]  /*1b70*/  ISETP.NE.AND P0, PT, R3, 0x4, PT ;  /* 0x000000040300780c */ /* 0x000fe20003f05270 */
[----:B------:R-:W-:Y:S01]  /*1b80*/  IMAD.U32 R2, R11, -0x80000000, RZ ;  /* 0x800000000b027824 */ /* 0x000fe200078e00ff */
[----:B------:R-:W-:Y:S02]  /*1b90*/  PRMT R11, R33, 0x9910, RZ ;  /* 0x00009910210b7816 */ /* 0x000fe400000000ff */
[----:B------:R-:W-:Y:S01]  /*1ba0*/  SEL R5, R5, RZ, P0 ;  /* 0x000000ff05057207 */ /* 0x000fe20000000000 */
[----:B------:R-:W1:Y:S02]  /*1bb0*/  SYNCS.PHASECHK.TRANS64.TRYWAIT P1, [R21+URZ+0x28], R2 ;  /* 0x00002802150075a7 */ /* 0x000e6400080211ff */
[----:B------:R-:W-:Y:S01]  /*1bc0*/  IMAD R12, R12, R11, RZ ;  /* 0x0000000b0c0c7224 */ /* 0x000fe200078e02ff */
[----:B------:R-:W-:Y:S01]  /*1bd0*/  ISETP.NE.AND P0, PT, R5, RZ, PT ;  /* 0x000000ff0500720c */ /* 0x000fe20003f05270 */
[----:B------:R-:W-:Y:S02]  /*1be0*/  IMAD R11, R3, 0x4000, R0 ;  /* 0x00004000030b7824 */ /* 0x000fe400078e0200 */
[----:B------:R-:W-:Y:S01]  /*1bf0*/  IMAD.MOV R12, RZ, RZ, -R12 ;  /* 0x000000ffff0c7224 */ /* 0x000fe200078e0a0c */
[----:B------:R-:W-:Y:S04]  /*1c00*/  SEL R19, RZ, 0x1, P0 ;  /* 0x00000001ff137807 */ /* 0x000fe80000000000 */
[----:B------:R-:W-:Y:S02]  /*1c10*/  PRMT R12, R12, 0x7710, RZ ;  /* 0x000077100c0c7816 */ /* 0x000fe400000000ff */
[----:B------:R-:W-:Y:S03]  /*1c20*/  LOP3.LUT R19, R16, R19, RZ, 0x3c, !PT ;  /* 0x0000001310137212 */ /* 0x000fe600078e3cff */
[----:B------:R-:W-:Y:S01]  /*1c30*/  IMAD.IADD R12, R15, 0x1, R12 ;  /* 0x000000010f0c7824 */ /* 0x000fe200078e020c */
[----:B-1----:R-:W-:Y:S06]  /*1c40*/  @!P1 BRA `(.L_x_25) ;  /* 0x0000003c00f49947 */ /* 0x002fec0003800000 */
.L_x_73:
[----:B------:R-:W-:Y:S01]  /*1c50*/  LOP3.LUT R12, R12, 0xffff, RZ, 0xc0, !PT ;  /* 0x0000ffff0c0c7812 */ /* 0x000fe200078ec0ff */
[----:B------:R-:W-:Y:S01]  /*1c60*/  IMAD R26, R5, 0x8, R10 ;  /* 0x00000008051a7824 */ /* 0x000fe200078e020a */
[C---:B------:R-:W-:Y:S01]  /*1c70*/  IADD3 R24, P1, PT, R6.reuse, 0x140, RZ ;  /* 0x0000014006187810 */ /* 0x040fe20007f3e0ff */
[----:B------:R-:W-:Y:S01]  /*1c80*/  UMOV UR10, URZ ;  /* 0x000000ff000a7c82 */ /* 0x000fe20008000000 */
[----:B------:R-:W-:Y:S01]  /*1c90*/  LOP3.LUT R27, R19, 0x1, RZ, 0x3c, !PT ;  /* 0x00000001131b7812 */ /* 0x000fe200078e3cff */
[----:B------:R-:W-:Y:S01]  /*1ca0*/  UMOV UR20, 0x0 ;  /* 0x0000000000147882 */ /* 0x000fe20000000000 */
[----:B------:R-:W-:Y:S01]  /*1cb0*/  IADD3 R16, P3, PT, R6, 0x40, RZ ;  /* 0x0000004006107810 */ /* 0x000fe20007f7e0ff */
[--C-:B------:R-:W-:Y:S01]  /*1cc0*/  IMAD.X R25, RZ, RZ, R7.reuse, P1 ;  /* 0x000000ffff197224 */ /* 0x100fe200008e0607 */
[----:B------:R-:W-:Y:S01]  /*1cd0*/  R2UR UR8, R11 ;  /* 0x000000000b0872ca */ /* 0x000fe200000e0000 */
[----:B------:R-:W-:Y:S01]  /*1ce0*/  IMAD.IADD R12, R13, 0x1, R12 ;  /* 0x000000010d0c7824 */ /* 0x000fe200078e020c */
[----:B------:R-:W-:Y:S01]  /*1cf0*/  R2UR UR9, R21 ;  /* 0x00000000150972ca */ /* 0x000fe200000e0000 */
[C-C-:B------:R-:W-:Y:S01]  /*1d00*/  IMAD R11, R3.reuse, 0x200, R0.reuse ;  /* 0x00000200030b7824 */ /* 0x140fe200078e0200 */
[----:B------:R-:W-:Y:S01]  /*1d10*/  R2UR UR28, R16 ;  /* 0x00000000101c72ca */ /* 0x000fe200000e0000 */
[C-C-:B------:R-:W-:Y:S01]  /*1d20*/  IMAD R14, R3.reuse, 0x400, R0.reuse ;  /* 0x00000400030e7824 */ /* 0x140fe200078e0200 */
[----:B------:R-:W-:Y:S01]  /*1d30*/  IADD3 R22, P0, PT, R6, 0x1c0, RZ ;  /* 0x000001c006167810 */ /* 0x000fe20007f1e0ff */
[--C-:B------:R-:W-:Y:S01]  /*1d40*/  IMAD R2, R3, 0x5000, R0.reuse ;  /* 0x0000500003027824 */ /* 0x100fe200078e0200 */
[----:B------:R-:W-:Y:S01]  /*1d50*/  R2UR UR12, R11 ;  /* 0x000000000b0c72ca */ /* 0x000fe200000e0000 */
[--C-:B------:R-:W-:Y:S01]  /*1d60*/  IMAD.X R17, RZ, RZ, R7.reuse, P3 ;  /* 0x000000ffff117224 */ /* 0x100fe200018e0607 */
[----:B------:R-:W-:Y:S01]  /*1d70*/  R2UR UR16, R14 ;  /* 0x000000000e1072ca */ /* 0x000fe200000e0000 */
[----:B------:R-:W-:Y:S01]  /*1d80*/  IMAD.SHL.U32 R12, R12, 0x80, RZ ;  /* 0x000000800c0c7824 */ /* 0x000fe200078e00ff */
[----:B------:R-:W-:Y:S01]  /*1d90*/  IADD3 R14, P2, PT, R6, 0xc0, RZ ;  /* 0x000000c0060e7810 */ /* 0x000fe20007f5e0ff */
[----:B------:R-:W-:Y:S01]  /*1da0*/  UIADD3 UR8, UPT, UPT, UR8, 0x4000, URZ ;  /* 0x0000400008087890 */ /* 0x000fe2000fffe0ff */
[----:B------:R-:W-:Y:S01]  /*1db0*/  LOP3.LUT R11, R33, 0xffff, RZ, 0xc0, !PT ;  /* 0x0000ffff210b7812 */ /* 0x000fe200078ec0ff */
[----:B------:R-:W-:Y:S01]  /*1dc0*/  UMOV UR21, 0x10000000 ;  /* 0x1000000000157882 */ /* 0x000fe20000000000 */
[----:B------:R-:W-:Y:S01]  /*1dd0*/  R2UR UR4, R2 ;  /* 0x00000000020472ca */ /* 0x000fe200000e0000 */
[--C-:B-1----:R-:W-:Y:S01]  /*1de0*/  IMAD.X R15, RZ, RZ, R7.reuse, P2 ;  /* 0x000000ffff0f7224 */ /* 0x102fe200010e0607 */
[----:B------:R-:W-:Y:S01]  /*1df0*/  R2UR UR29, R17 ;  /* 0x00000000111d72ca */ /* 0x000fe200000e0000 */
[----:B------:R-:W-:Y:S01]  /*1e00*/  IMAD R11, R11, 0xa0, RZ ;  /* 0x000000a00b0b7824 */ /* 0x000fe200078e02ff */
[----:B------:R-:W-:Y:S01]  /*1e10*/  R2UR UR11, R12 ;  /* 0x000000000c0b72ca */ /* 0x000fe200000e0000 */
[----:B------:R-:W-:Y:S01]  /*1e20*/  UMOV UR5, UR9 ;  /* 0x0000000900057c82 */ /* 0x000fe20008000000 */
[----:B------:R-:W-:Y:S01]  /*1e30*/  R2UR UR26, R14 ;  /* 0x000000000e1a72ca */ /* 0x000fe200000e0000 */
[----:B------:R-:W-:Y:S01]  /*1e40*/  UMOV UR6, UR10 ;  /* 0x0000000a00067c82 */ /* 0x000fe20008000000 */
[----:B------:R-:W-:Y:S01]  /*1e50*/  R2UR UR27, R15 ;  /* 0x000000000f1b72ca */ /* 0x000fe200000e0000 */
[----:B------:R-:W-:Y:S01]  /*1e60*/  IMAD.X R23, RZ, RZ, R7, P0 ;  /* 0x000000ffff177224 */ /* 0x000fe200000e0607 */
[----:B------:R-:W-:Y:S01]  /*1e70*/  R2UR UR7, R11 ;  /* 0x000000000b0772ca */ /* 0x000fe200000e0000 */
[----:B------:R-:W-:Y:S01]  /*1e80*/  UIADD3 UR12, UPT, UPT, UR12, 0x31000, URZ ;  /* 0x000310000c0c7890 */ /* 0x000fe2000fffe0ff */
[----:B------:R-:W-:Y:S01]  /*1e90*/  R2UR UR24, R24 ;  /* 0x00000000181872ca */ /* 0x000fe200000e0000 */
[----:B------:R-:W-:Y:S01]  /*1ea0*/  UIADD3 UR4, UPT, UPT, UR4, 0x18000, URZ ;  /* 0x0001800004047890 */ /* 0x000fe2000fffe0ff */
[----:B------:R-:W-:Y:S01]  /*1eb0*/  R2UR UR25, R25 ;  /* 0x00000000191972ca */ /* 0x000fe200000e0000 */
[----:B------:R-:W-:Y:S01]  /*1ec0*/  UMOV UR15, URZ ;  /* 0x000000ff000f7c82 */ /* 0x000fe20008000000 */
[----:B------:R-:W-:Y:S01]  /*1ed0*/  R2UR UR22, R22 ;  /* 0x00000000161672ca */ /* 0x000fe200000e0000 */
[----:B------:R1:W-:Y:S01]  /*1ee0*/  UTMALDG.2D [UR8], [UR28], desc[UR20] ;  /* 0x000014081c0075b4 */ /* 0x0003e20008009000 */
[----:B------:R-:W-:Y:S01]  /*1ef0*/  R2UR UR23, R23 ;  /* 0x00000000171772ca */ /* 0x000fe200000e0000 */
[----:B------:R-:W-:Y:S01]  /*1f00*/  UMOV UR13, UR9 ;  /* 0x00000009000d7c82 */ /* 0x000fe20008000000 */
[----:B------:R-:W-:Y:S01]  /*1f10*/  UMOV UR14, UR11 ;  /* 0x0000000b000e7c82 */ /* 0x000fe20008000000 */
[----:B------:R-:W-:Y:S01]  /*1f20*/  UIADD3 UR16, UPT, UPT, UR16, 0x31a00, URZ ;  /* 0x00031a0010107890 */ /* 0x000fe2000fffe0ff */
[----:B------:R-:W-:Y:S01]  /*1f30*/  IMAD.MOV.U32 R18, RZ, RZ, 0x9480 ;  /* 0x00009480ff127424 */ /* 0x000fe200078e00ff */
[----:B------:R-:W-:Y:S01]  /*1f40*/  UMOV UR17, UR9 ;  /* 0x0000000900117c82 */ /* 0x000fe20008000000 */
[----:B------:R-:W-:Y:S01]  /*1f50*/  UMOV UR18, UR7 ;  /* 0x0000000700127c82 */ /* 0x000fe20008000000 */
[----:B------:R1:W-:Y:S01]  /*1f60*/  UTMALDG.2D [UR4], [UR26], desc[UR20] ;  /* 0x000014041a0075b4 */ /* 0x0003e20008009000 */
[----:B------:R-:W-:Y:S01]  /*1f70*/  UMOV UR19, UR15 ;  /* 0x0000000f00137c82 */ /* 0x000fe20008000000 */
[----:B------:R-:W-:Y:S01]  /*1f80*/  IMAD.U32 R13, R27, -0x80000000, RZ ;  /* 0x800000001b0d7824 */ /* 0x000fe200078e00ff */
[C---:B------:R-:W-:Y:S01]  /*1f90*/  ISETP.NE.AND P0, PT, R5.reuse, 0x4, PT ;  /* 0x000000040500780c */ /* 0x040fe20003f05270 */
[C---:B------:R-:W-:Y:S02]  /*1fa0*/  VIADD R3, R5.reuse, 0x1 ;  /* 0x0000000105037836 */ /* 0x040fe40000000000 */
[--C-:B------:R-:W-:Y:S01]  /*1fb0*/  IMAD R2, R5, 0x5000, R0.reuse ;  /* 0x0000500005027824 */ /* 0x100fe200078e0200 */
[----:B------:R1:W-:Y:S02]  /*1fc0*/  UTMALDG.2D [UR12], [UR24], desc[UR20] ;  /* 0x0000140c180075b4 */ /* 0x0003e40008009000 */
[----:B------:R-:W-:Y:S04]  /*1fd0*/  SEL R3, R3, RZ, P0 ;  /* 0x000000ff03037207 */ /* 0x000fe80000000000 */
[----:B------:R-:W-:Y:S01]  /*1fe0*/  ISETP.NE.AND P0, PT, R3, RZ, PT ;  /* 0x000000ff0300720c */ /* 0x000fe20003f05270 */
[----:B------:R1:W-:Y:S01]  /*1ff0*/  UTMALDG.2D [UR16], [UR22], desc[UR20] ;  /* 0x00001410160075b4 */ /* 0x0003e20008009000 */
[----:B------:R2:W-:Y:S01]  /*2000*/  SYNCS.ARRIVE.TRANS64 RZ, [R21+URZ], R18 ;  /* 0x0000001215ff79a7 */ /* 0x0005e200080000ff */
[----:B------:R-:W3:Y:S01]  /*2010*/  SYNCS.PHASECHK.TRANS64.TRYWAIT P1, [R26+URZ+0x28], R13 ;  /* 0x0000280d1a0075a7 */ /* 0x000ee200080211ff */
[----:B--2---:R-:W-:Y:S01]  /*2020*/  IMAD R21, R5, 0x4000, R0 ;  /* 0x0000400005157824 */ /* 0x004fe200078e0200 */
[----:B-1-3--:R-:W-:Y:S08]  /*2030*/  @!P1 BRA `(.L_x_26) ;  /* 0x0000003c00149947 */ /* 0x00aff00003800000 */
.L_x_75:
[----:B------:R-:W-:Y:S01]  /*2040*/  R2UR UR8, R21 ;  /* 0x00000000150872ca */ /* 0x000fe200000e0000 */
[----:B------:R-:W-:Y:S01]  /*2050*/  UMOV UR14, 0x0 ;  /* 0x00000000000e7882 */ /* 0x000fe20000000000 */
[----:B------:R-:W-:Y:S01]  /*2060*/  R2UR UR4, R2 ;  /* 0x00000000020472ca */ /* 0x000fe200000e0000 */
[----:B------:R-:W-:Y:S01]  /*2070*/  UMOV UR15, 0x10000000 ;  /* 0x10000000000f7882 */ /* 0x000fe20000000000 */
[----:B------:R-:W-:Y:S01]  /*2080*/  R2UR UR9, R26 ;  /* 0x000000001a0972ca */ /* 0x000fe200000e0000 */
[----:B------:R-:W-:Y:S01]  /*2090*/  UMOV UR10, 0x80 ;  /* 0x00000080000a7882 */ /* 0x000fe20000000000 */
[----:B------:R-:W-:Y:S01]  /*20a0*/  R2UR UR16, R16 ;  /* 0x00000000101072ca */ /* 0x000fe200000e0000 */
[----:B------:R-:W-:Y:S01]  /*20b0*/  IMAD.MOV.U32 R13, RZ, RZ, 0x9000 ;  /* 0x00009000ff0d7424 */ /* 0x000fe200078e00ff */
[----:B------:R-:W-:Y:S01]  /*20c0*/  R2UR UR17, R17 ;  /* 0x00000000111172ca */ /* 0x000fe200000e0000 */
[----:B------:R-:W-:Y:S01]  /*20d0*/  UMOV UR6, 0x80 ;  /* 0x0000008000067882 */ /* 0x000fe20000000000 */
[----:B------:R-:W-:Y:S01]  /*20e0*/  R2UR UR11, R12 ;  /* 0x000000000c0b72ca */ /* 0x000fe200000e0000 */
[----:B------:R-:W-:Y:S01]  /*20f0*/  IMAD R30, R3, 0x8, R10 ;  /* 0x00000008031e7824 */ /* 0x000fe200078e020a */
[----:B------:R-:W-:Y:S01]  /*2100*/  R2UR UR12, R14 ;  /* 0x000000000e0c72ca */ /* 0x000fe200000e0000 */
[----:B------:R-:W-:Y:S01]  /*2110*/  UIADD3 UR8, UPT, UPT, UR8, 0x4000, URZ ;  /* 0x0000400008087890 */ /* 0x000fe2000fffe0ff */
[----:B------:R-:W-:Y:S01]  /*2120*/  R2UR UR13, R15 ;  /* 0x000000000f0d72ca */ /* 0x000fe200000e0000 */
[----:B------:R-:W-:Y:S01]  /*2130*/  UIADD3 UR4, UPT, UPT, UR4, 0x18000, URZ ;  /* 0x0001800004047890 */ /* 0x000fe2000fffe0ff */
[----:B------:R-:W-:Y:S01]  /*2140*/  R2UR UR7, R11 ;  /* 0x000000000b0772ca */ /* 0x000fe200000e0000 */
[----:B------:R-:W-:Y:S01]  /*2150*/  UMOV UR5, UR9 ;  /* 0x0000000900057c82 */ /* 0x000fe20008000000 */
[----:B------:R-:W-:Y:S01]  /*2160*/  SEL R28, RZ, 0x1, P0 ;  /* 0x00000001ff1c7807 */ /* 0x000fe20000000000 */
[C---:B------:R-:W-:Y:S01]  /*2170*/  VIADD R5, R3.reuse, 0x1 ;  /* 0x0000000103057836 */ /* 0x040fe20000000000 */
[C---:B------:R-:W-:Y:S01]  /*2180*/  ISETP.NE.AND P0, PT, R3.reuse, 0x4, PT ;  /* 0x000000040300780c */ /* 0x040fe20003f05270 */
[--C-:B------:R-:W-:Y:S01]  /*2190*/  IMAD R2, R3, 0x5000, R0.reuse ;  /* 0x0000500003027824 */ /* 0x100fe200078e0200 */
[----:B------:R-:W-:Y:S01]  /*21a0*/  LOP3.LUT R19, R19, R28, RZ, 0x3c, !PT ;  /* 0x0000001c13137212 */ /* 0x000fe200078e3cff */
[----:B------:R2:W-:Y:S01]  /*21b0*/  UTMALDG.2D [UR8], [UR16], desc[UR14] ;  /* 0x00000e08100075b4 */ /* 0x0005e20008009000 */
[----:B------:R-:W-:Y:S02]  /*21c0*/  SEL R5, R5, RZ, P0 ;  /* 0x000000ff05057207 */ /* 0x000fe40000000000 */
[----:B------:R-:W-:Y:S02]  /*21d0*/  LOP3.LUT R27, R19, 0x1, RZ, 0x3c, !PT ;  /* 0x00000001131b7812 */ /* 0x000fe400078e3cff */
[----:B------:R-:W-:Y:S01]  /*21e0*/  ISETP.NE.AND P0, PT, R5, RZ, PT ;  /* 0x000000ff0500720c */ /* 0x000fe20003f05270 */
[----:B------:R2:W-:Y:S01]  /*21f0*/  UTMALDG.2D [UR4], [UR12], desc[UR14] ;  /* 0x00000e040c0075b4 */ /* 0x0005e20008009000 */
[----:B------:R3:W-:Y:S01]  /*2200*/  SYNCS.ARRIVE.TRANS64 RZ, [R26+URZ], R13 ;  /* 0x0000000d1aff79a7 */ /* 0x0007e200080000ff */
[----:B------:R-:W-:Y:S04]  /*2210*/  IMAD.U32 R21, R27, -0x80000000, RZ ;  /* 0x800000001b157824 */ /* 0x000fe800078e00ff */
[----:B------:R-:W4:Y:S01]  /*2220*/  SYNCS.PHASECHK.TRANS64.TRYWAIT P1, [R30+URZ+0x28], R21 ;  /* 0x000028151e0075a7 */ /* 0x000f2200080211ff */
[----:B-1-3--:R-:W-:Y:S01]  /*2230*/  IMAD R26, R3, 0x4000, R0 ;  /* 0x00004000031a7824 */ /* 0x00afe200078e0200 */
[----:B--2-4-:R-:W-:Y:S06]  /*2240*/  @!P1 BRA `(.L_x_27) ;  /* 0x0000003800ac9947 */ /* 0x014fec0003800000 */
.L_x_77:
[----:B------:R-:W-:Y:S01]  /*2250*/  R2UR UR8, R26 ;  /* 0x000000001a0872ca */ /* 0x000fe200000e0000 */
[----:B------:R-:W-:Y:S01]  /*2260*/  UMOV UR14, 0x0 ;  /* 0x00000000000e7882 */ /* 0x000fe20000000000 */
[----:B------:R-:W-:Y:S01]  /*2270*/  R2UR UR4, R2 ;  /* 0x00000000020472ca */ /* 0x000fe200000e0000 */
[----:B------:R-:W-:Y:S01]  /*2280*/  UMOV UR15, 0x10000000 ;  /* 0x10000000000f7882 */ /* 0x000fe20000000000 */
[----:B------:R-:W-:Y:S01]  /*2290*/  R2UR UR9, R30 ;  /* 0x000000001e0972ca */ /* 0x000fe200000e0000 */
[----:B------:R-:W-:Y:S01]  /*22a0*/  UMOV UR10, 0x100 ;  /* 0x00000100000a7882 */ /* 0x000fe20000000000 */
[----:B------:R-:W-:Y:S01]  /*22b0*/  R2UR UR16, R16 ;  /* 0x00000000101072ca */ /* 0x000fe200000e0000 */
[----:B------:R-:W-:Y:S01]  /*22c0*/  UMOV UR6, 0x100 ;  /* 0x0000010000067882 */ /* 0x000fe20000000000 */
[----:B------:R-:W-:Y:S01]  /*22d0*/  R2UR UR17, R17 ;  /* 0x00000000111172ca */ /* 0x000fe200000e0000 */
[C---:B------:R-:W-:Y:S01]  /*22e0*/  IMAD R28, R5.reuse, 0x8, R10 ;  /* 0x00000008051c7824 */ /* 0x040fe200078e020a */
[----:B------:R-:W-:Y:S01]  /*22f0*/  R2UR UR11, R12 ;  /* 0x000000000c0b72ca */ /* 0x000fe200000e0000 */
[----:B------:R-:W-:Y:S01]  /*2300*/  VIADD R3, R5, 0x1 ;  /* 0x0000000105037836 */ /* 0x000fe20000000000 */
[----:B------:R-:W-:Y:S01]  /*2310*/  R2UR UR12, R14 ;  /* 0x000000000e0c72ca */ /* 0x000fe200000e0000 */
[----:B------:R-:W-:Y:S01]  /*2320*/  UIADD3 UR8, UPT, UPT, UR8, 0x4000, URZ ;  /* 0x0000400008087890 */ /* 0x000fe2000fffe0ff */
[----:B------:R-:W-:Y:S01]  /*2330*/  R2UR UR13, R15 ;  /* 0x000000000f0d72ca */ /* 0x000fe200000e0000 */
[----:B------:R-:W-:Y:S01]  /*2340*/  UIADD3 UR4, UPT, UPT, UR4, 0x18000, URZ ;  /* 0x0001800004047890 */ /* 0x000fe2000fffe0ff */
[----:B------:R-:W-:Y:S01]  /*2350*/  R2UR UR7, R11 ;  /* 0x000000000b0772ca */ /* 0x000fe200000e0000 */
[----:B------:R-:W-:Y:S01]  /*2360*/  UMOV UR5, UR9 ;  /* 0x0000000900057c82 */ /* 0x000fe20008000000 */
[----:B------:R-:W-:Y:S01]  /*2370*/  SEL R26, RZ, 0x1, P0 ;  /* 0x00000001ff1a7807 */ /* 0x000fe20000000000 */
[C-C-:B------:R-:W-:Y:S01]  /*2380*/  IMAD R2, R5.reuse, 0x5000, R0.reuse ;  /* 0x0000500005027824 */ /* 0x140fe200078e0200 */
[----:B------:R-:W-:Y:S02]  /*2390*/  ISETP.NE.AND P0, PT, R5, 0x4, PT ;  /* 0x000000040500780c */ /* 0x000fe40003f05270 */
[----:B------:R-:W-:Y:S01]  /*23a0*/  LOP3.LUT R19, R19, R26, RZ, 0x3c, !PT ;  /* 0x0000001a13137212 */ /* 0x000fe200078e3cff */
[----:B------:R2:W-:Y:S01]  /*23b0*/  UTMALDG.2D [UR8], [UR16], desc[UR14] ;  /* 0x00000e08100075b4 */ /* 0x0005e20008009000 */
[----:B------:R-:W-:Y:S02]  /*23c0*/  SEL R3, R3, RZ, P0 ;  /* 0x000000ff03037207 */ /* 0x000fe40000000000 */
[----:B------:R-:W-:Y:S02]  /*23d0*/  LOP3.LUT R26, R19, 0x1, RZ, 0x3c, !PT ;  /* 0x00000001131a7812 */ /* 0x000fe400078e3cff */
[----:B------:R-:W-:Y:S01]  /*23e0*/  ISETP.NE.AND P0, PT, R3, RZ, PT ;  /* 0x000000ff0300720c */ /* 0x000fe20003f05270 */
[----:B------:R2:W-:Y:S01]  /*23f0*/  UTMALDG.2D [UR4], [UR12], desc[UR14] ;  /* 0x00000e040c0075b4 */ /* 0x0005e20008009000 */
[----:B------:R2:W-:Y:S01]  /*2400*/  SYNCS.ARRIVE.TRANS64 RZ, [R30+URZ], R13 ;  /* 0x0000000d1eff79a7 */ /* 0x0005e200080000ff */
[----:B------:R-:W-:Y:S02]  /*2410*/  IMAD.U32 R21, R26, -0x80000000, RZ ;  /* 0x800000001a157824 */ /* 0x000fe400078e00ff */
[----:B------:R-:W-:Y:S02]  /*2420*/  IMAD R26, R5, 0x4000, R0 ;  /* 0x00004000051a7824 */ /* 0x000fe400078e0200 */
[----:B------:R-:W3:Y:S02]  /*2430*/  SYNCS.PHASECHK.TRANS64.TRYWAIT P1, [R28+URZ+0x28], R21 ;  /* 0x000028151c0075a7 */ /* 0x000ee400080211ff */
[----:B--23--:R-:W-:Y:S05]  /*2440*/  @!P1 BRA `(.L_x_28) ;  /* 0x0000003800489947 */ /* 0x00cfea0003800000 */
.L_x_79:
        /* <DEDUP_REMOVED lines=18> */
[----:B-1----:R-:W-:Y:S01]  /*2570*/  SEL R30, RZ, 0x1, P0 ;  /* 0x00000001ff1e7807 */ /* 0x002fe20000000000 */
        /* <DEDUP_REMOVED lines=9> */
[----:B------:R-:W-:Y:S01]  /*2610*/  IMAD.U32 R26, R27, -0x80000000, RZ ;  /* 0x800000001b1a7824 */ /* 0x000fe200078e00ff */
[----:B------:R-:W-:Y:S04]  /*2620*/  SEL R30, RZ, 0x1, P0 ;  /* 0x00000001ff1e7807 */ /* 0x000fe80000000000 */
[----:B------:R-:W-:Y:S01]  /*2630*/  LOP3.LUT R19, R19, R30, RZ, 0x3c, !PT ;  /* 0x0000001e13137212 */ /* 0x000fe200078e3cff */
[----:B------:R-:W3:Y:S01]  /*2640*/  SYNCS.PHASECHK.TRANS64.TRYWAIT P1, [R21+URZ+0x28], R26 ;  /* 0x0000281a150075a7 */ /* 0x000ee200080211ff */
[----:B--2---:R-:W-:Y:S01]  /*2650*/  IMAD R28, R3, 0x4000, R0 ;  /* 0x00004000031c7824 */ /* 0x004fe200078e0200 */
[----:B-1-3--:R-:W-:Y:S06]  /*2660*/  @!P1 BRA `(.L_x_29) ;  /* 0x0000003400dc9947 */ /* 0x00afec0003800000 */
.L_x_81:
[----:B------:R-:W-:Y:S01]  /*2670*/  R2UR UR12, R28 ;  /* 0x000000001c0c72ca */ /* 0x000fe200000e0000 */
[----:B------:R-:W-:Y:S01]  /*2680*/  IMAD R26, R5, 0x8, R10 ;  /* 0x00000008051a7824 */ /* 0x000fe200078e020a */
[----:B------:R-:W-:Y:S01]  /*2690*/  LOP3.LUT R28, R19, 0x1, RZ, 0x3c, !PT ;  /* 0x00000001131c7812 */ /* 0x000fe200078e3cff */
[----:B------:R-:W-:Y:S01]  /*26a0*/  UMOV UR24, 0x0 ;  /* 0x0000000000187882 */ /* 0x000fe20000000000 */
[----:B------:R-:W-:Y:S01]  /*26b0*/  R2UR UR8, R2 ;  /* 0x00000000020872ca */ /* 0x000fe200000e0000 */
[--C-:B------:R-:W-:Y:S01]  /*26c0*/  IMAD R29, R3, 0x200, R0.reuse ;  /* 0x00000200031d7824 */ /* 0x100fe200078e0200 */
[----:B------:R-:W-:Y:S01]  /*26d0*/  R2UR UR13, R21 ;  /* 0x00000000150d72ca */ /* 0x000fe200000e0000 */
[--C-:B------:R-:W-:Y:S01]  /*26e0*/  IMAD R30, R3, 0x400, R0.reuse ;  /* 0x00000400031e7824 */ /* 0x100fe200078e0200 */
[----:B------:R-:W-:Y:S01]  /*26f0*/  R2UR UR15, R12 ;  /* 0x000000000c0f72ca */ /* 0x000fe200000e0000 */
[----:B------:R-:W-:Y:S01]  /*2700*/  UMOV UR25, 0x10000000 ;  /* 0x1000000000197882 */ /* 0x000fe20000000000 */
[----:B------:R-:W-:Y:S01]  /*2710*/  R2UR UR28, R16 ;  /* 0x00000000101c72ca */ /* 0x000fe200000e0000 */
[----:B------:R-:W-:Y:S01]  /*2720*/  UMOV UR14, 0x200 ;  /* 0x00000200000e7882 */ /* 0x000fe20000000000 */
[----:B------:R-:W-:Y:S01]  /*2730*/  R2UR UR29, R17 ;  /* 0x00000000111d72ca */ /* 0x000fe200000e0000 */
[----:B------:R-:W-:Y:S01]  /*2740*/  UIADD3 UR12, UPT, UPT, UR12, 0x4000, URZ ;  /* 0x000040000c0c7890 */ /* 0x000fe2000fffe0ff */
[----:B------:R-:W-:Y:S01]  /*2750*/  R2UR UR4, R29 ;  /* 0x000000001d0472ca */ /* 0x000fe200000e0000 */
[----:B------:R-:W-:Y:S01]  /*2760*/  UMOV UR10, 0x200 ;  /* 0x00000200000a7882 */ /* 0x000fe20000000000 */
[----:B------:R-:W-:Y:S01]  /*2770*/  R2UR UR26, R14 ;  /* 0x000000000e1a72ca */ /* 0x000fe200000e0000 */
[----:B------:R-:W-:Y:S01]  /*2780*/  UIADD3 UR8, UPT, UPT, UR8, 0x18000, URZ ;  /* 0x0001800008087890 */ /* 0x000fe2000fffe0ff */
[----:B------:R-:W-:Y:S01]  /*2790*/  R2UR UR27, R15 ;  /* 0x000000000f1b72ca */ /* 0x000fe200000e0000 */
[----:B------:R-:W-:Y:S01]  /*27a0*/  UMOV UR9, UR13 ;  /* 0x0000000d00097c82 */ /* 0x000fe20008000000 */
[----:B------:R-:W-:Y:S01]  /*27b0*/  R2UR UR11, R11 ;  /* 0x000000000b0b72ca */ /* 0x000fe200000e0000 */
[----:B------:R-:W-:Y:S01]  /*27c0*/  UMOV UR7, 0x1 ;  /* 0x0000000100077882 */ /* 0x000fe20000000000 */
[----:B------:R-:W-:Y:S01]  /*27d0*/  R2UR UR16, R30 ;  /* 0x000000001e1072ca */ /* 0x000fe200000e0000 */
[----:B------:R-:W-:Y:S01]  /*27e0*/  UMOV UR5, UR13 ;  /* 0x0000000d00057c82 */ /* 0x000fe20008000000 */
[----:B------:R-:W-:Y:S01]  /*27f0*/  R2UR UR22, R24 ;  /* 0x00000000181672ca */ /* 0x000fe200000e0000 */
[----:B------:R2:W-:Y:S01]  /*2800*/  UTMALDG.2D [UR12], [UR28], desc[UR24] ;  /* 0x0000180c1c0075b4 */ /* 0x0005e20008009000 */
[----:B------:R-:W-:Y:S01]  /*2810*/  R2UR UR23, R25 ;  /* 0x00000000191772ca */ /* 0x000fe200000e0000 */
[----:B------:R-:W-:Y:S01]  /*2820*/  UIADD3 UR4, UPT, UPT, UR4, 0x31000, URZ ;  /* 0x0003100004047890 */ /* 0x000fe2000fffe0ff */
[----:B------:R-:W-:Y:S01]  /*2830*/  R2UR UR20, R22 ;  /* 0x00000000161472ca */ /* 0x000fe200000e0000 */
[----:B------:R-:W-:Y:S01]  /*2840*/  UMOV UR6, UR15 ;  /* 0x0000000f00067c82 */ /* 0x000fe20008000000 */
[----:B------:R-:W-:Y:S01]  /*2850*/  R2UR UR21, R23 ;  /* 0x00000000171572ca */ /* 0x000fe200000e0000 */
[----:B------:R-:W-:Y:S01]  /*2860*/  UMOV UR19, 0x1 ;  /* 0x0000000100137882 */ /* 0x000fe20000000000 */
[----:B------:R-:W-:Y:S01]  /*2870*/  UMOV UR17, UR13 ;  /* 0x0000000d00117c82 */ /* 0x000fe20008000000 */
[----:B------:R2:W-:Y:S01]  /*2880*/  UTMALDG.2D [UR8], [UR26], desc[UR24] ;  /* 0x000018081a0075b4 */ /* 0x0005e20008009000 */
[----:B------:R-:W-:Y:S01]  /*2890*/  UMOV UR18, UR11 ;  /* 0x0000000b00127c82 */ /* 0x000fe20008000000 */
[----:B------:R-:W-:Y:S01]  /*28a0*/  UIADD3 UR16, UPT, UPT, UR16, 0x31a00, URZ ;  /* 0x00031a0010107890 */ /* 0x000fe2000fffe0ff */
[----:B-1----:R-:W-:Y:S01]  /*28b0*/  IMAD.U32 R27, R28, -0x80000000, RZ ;  /* 0x800000001c1b7824 */ /* 0x002fe200078e00ff */
        /* <DEDUP_REMOVED lines=9> */
[----:B-1----:R-:W-:Y:S01]  /*2950*/  IMAD R21, R5, 0x4000, R0 ;  /* 0x0000400005157824 */ /* 0x002fe200078e0200 */
[----:B--23--:R-:W-:Y:S08]  /*2960*/  @!P1 BRA `(.L_x_30) ;  /* 0x0000003400349947 */ /* 0x00cff00003800000 */
.L_x_83:
        /* <DEDUP_REMOVED lines=32> */
.L_x_85:
        /* <DEDUP_REMOVED lines=32> */
.L_x_87:
        /* <DEDUP_REMOVED lines=34> */
.L_x_89:
        /* <DEDUP_REMOVED lines=48> */
.L_x_91:
        /* <DEDUP_REMOVED lines=32> */
.L_x_93:
        /* <DEDUP_REMOVED lines=32> */
.L_x_95:
        /* <DEDUP_REMOVED lines=18> */
[----:B------:R-:W-:Y:S02]  /*37b0*/  SEL R30, RZ, 0x1, P0 ;  /* 0x00000001ff1e7807 */ /* 0x000fe40000000000 */
        /* <DEDUP_REMOVED lines=8> */
[----:B-1----:R-:W-:Y:S01]  /*3840*/  IMAD.U32 R28, R27, -0x80000000, RZ ;  /* 0x800000001b1c7824 */ /* 0x002fe200078e00ff */
[----:B------:R-:W-:Y:S04]  /*3850*/  SEL R30, RZ, 0x1, P0 ;  /* 0x00000001ff1e7807 */ /* 0x000fe80000000000 */
[----:B------:R-:W-:Y:S01]  /*3860*/  LOP3.LUT R19, R19, R30, RZ, 0x3c, !PT ;  /* 0x0000001e13137212 */ /* 0x000fe200078e3cff */
[----:B------:R-:W1:Y:S01]  /*3870*/  SYNCS.PHASECHK.TRANS64.TRYWAIT P1, [R21+URZ+0x28], R28 ;  /* 0x0000281c150075a7 */ /* 0x000e6200080211ff */
[----:B---3--:R-:W-:Y:S01]  /*3880*/  IMAD R26, R3, 0x4000, R0 ;  /* 0x00004000031a7824 */ /* 0x008fe200078e0200 */
[----:B-12---:R-:W-:Y:S06]  /*3890*/  @!P1 BRA `(.L_x_37) ;  /* 0x0000002800289947 */ /* 0x006fec0003800000 */
.L_x_97:
[----:B------:R-:W-:Y:S01]  /*38a0*/  R2UR UR22, R24 ;  /* 0x00000000181672ca */ /* 0x000fe200000e0000 */
[----:B------:R-:W-:Y:S01]  /*38b0*/  UMOV UR24, 0x0 ;  /* 0x0000000000187882 */ /* 0x000fe20000000000 */
[----:B------:R-:W-:Y:S01]  /*38c0*/  R2UR UR20, R22 ;  /* 0x00000000161472ca */ /* 0x000fe200000e0000 */
[----:B------:R-:W-:Y:S01]  /*38d0*/  IMAD R22, R5, 0x8, R10 ;  /* 0x0000000805167824 */ /* 0x000fe200078e020a */
[----:B------:R-:W-:Y:S01]  /*38e0*/  R2UR UR21, R23 ;  /* 0x00000000171572ca */ /* 0x000fe200000e0000 */
[C-C-:B------:R-:W-:Y:S01]  /*38f0*/  IMAD R2, R3.reuse, 0x5000, R0.reuse ;  /* 0x0000500003027824 */ /* 0x140fe200078e0200 */
[----:B------:R-:W-:Y:S01]  /*3900*/  R2UR UR12, R26 ;  /* 0x000000001a0c72ca */ /* 0x000fe200000e0000 */
[--C-:B------:R-:W-:Y:S01]  /*3910*/  IMAD R24, R3, 0x200, R0.reuse ;  /* 0x0000020003187824 */ /* 0x100fe200078e0200 */
        /* <DEDUP_REMOVED lines=11> */
[----:B------:R-:W-:Y:S01]  /*39d0*/  UIADD3 UR12, UPT, UPT, UR12, 0x4000, URZ ;  /* 0x000040000c0c7890 */ /* 0x000fe2000fffe0ff */
[----:B------:R-:W-:Y:S01]  /*39e0*/  R2UR UR26, R14 ;  /* 0x000000000e1a72ca */ /* 0x000fe200000e0000 */
[----:B------:R-:W-:Y:S01]  /*39f0*/  UMOV UR9, UR13 ;  /* 0x0000000d00097c82 */ /* 0x000fe20008000000 */
[----:B------:R-:W-:Y:S01]  /*3a00*/  R2UR UR27, R15 ;  /* 0x000000000f1b72ca */ /* 0x000fe200000e0000 */
[----:B------:R-:W-:Y:S01]  /*3a10*/  UIADD3 UR8, UPT, UPT, UR8, 0x18000, URZ ;  /* 0x0001800008087890 */ /* 0x000fe2000fffe0ff */
[----:B------:R-:W-:Y:S01]  /*3a20*/  R2UR UR11, R11 ;  /* 0x000000000b0b72ca */ /* 0x000fe200000e0000 */
[----:B------:R-:W-:Y:S01]  /*3a30*/  UMOV UR5, UR13 ;  /* 0x0000000d00057c82 */ /* 0x000fe20008000000 */
[----:B------:R-:W-:Y:S01]  /*3a40*/  R2UR UR23, R25 ;  /* 0x00000000191772ca */ /* 0x000fe200000e0000 */
[--C-:B------:R-:W-:Y:S01]  /*3a50*/  IMAD R25, R3, 0x400, R0.reuse ;  /* 0x0000040003197824 */ /* 0x100fe200078e0200 */
[----:B------:R-:W-:Y:S01]  /*3a60*/  UMOV UR6, UR15 ;  /* 0x0000000f00067c82 */ /* 0x000fe20008000000 */
[----:B------:R2:W-:Y:S01]  /*3a70*/  UTMALDG.2D [UR12], [UR28], desc[UR24] ;  /* 0x0000180c1c0075b4 */ /* 0x0005e20008009000 */
[----:B------:R-:W-:Y:S01]  /*3a80*/  UMOV UR17, UR13 ;  /* 0x0000000d00117c82 */ /* 0x000fe20008000000 */
[----:B------:R-:W-:Y:S01]  /*3a90*/  UIADD3 UR4, UPT, UPT, UR4, 0x31000, URZ ;  /* 0x0003100004047890 */ /* 0x000fe2000fffe0ff */
[----:B------:R-:W-:Y:S01]  /*3aa0*/  R2UR UR16, R25 ;  /* 0x00000000191072ca */ /* 0x000fe200000e0000 */
[----:B------:R-:W-:Y:S01]  /*3ab0*/  VIADD R3, R5, 0x1 ;  /* 0x0000000105037836 */ /* 0x000fe20000000000 */
[----:B------:R-:W-:Y:S01]  /*3ac0*/  LOP3.LUT R24, R19, 0x1, RZ, 0x3c, !PT ;  /* 0x0000000113187812 */ /* 0x000fe200078e3cff */
[C-C-:B------:R-:W-:Y:S01]  /*3ad0*/  IMAD R2, R5.reuse, 0x5000, R0.reuse ;  /* 0x0000500005027824 */ /* 0x140fe200078e0200 */
[----:B------:R-:W-:Y:S01]  /*3ae0*/  ISETP.NE.AND P0, PT, R5, 0x4, PT ;  /* 0x000000040500780c */ /* 0x000fe20003f05270 */
[----:B------:R2:W-:Y:S01]  /*3af0*/  UTMALDG.2D [UR8], [UR26], desc[UR24] ;  /* 0x000018081a0075b4 */ /* 0x0005e20008009000 */
[----:B------:R-:W-:Y:S01]  /*3b00*/  UMOV UR18, UR11 ;  /* 0x0000000b00127c82 */ /* 0x000fe20008000000 */
[----:B------:R-:W-:Y:S01]  /*3b10*/  IMAD.U32 R23, R24, -0x80000000, RZ ;  /* 0x8000000018177824 */ /* 0x000fe200078e00ff */
[----:B------:R-:W-:Y:S04]  /*3b20*/  SEL R3, R3, RZ, P0 ;  /* 0x000000ff03037207 */ /* 0x000fe80000000000 */
[----:B------:R-:W-:Y:S01]  /*3b30*/  ISETP.NE.AND P0, PT, R3, RZ, PT ;  /* 0x000000ff0300720c */ /* 0x000fe20003f05270 */
[----:B------:R-:W-:Y:S01]  /*3b40*/  UIADD3 UR16, UPT, UPT, UR16, 0x31a00, URZ ;  /* 0x00031a0010107890 */ /* 0x000fe2000fffe0ff */
[----:B------:R2:W-:Y:S08]  /*3b50*/  UTMALDG.2D [UR4], [UR22], desc[UR24] ;  /* 0x00001804160075b4 */ /* 0x0005f00008009000 */
[----:B------:R2:W-:Y:S01]  /*3b60*/  UTMALDG.2D [UR16], [UR20], desc[UR24] ;  /* 0x00001810140075b4 */ /* 0x0005e20008009000 */
[----:B------:R3:W-:Y:S01]  /*3b70*/  SYNCS.ARRIVE.TRANS64 RZ, [R21+URZ], R18 ;  /* 0x0000001215ff79a7 */ /* 0x0007e200080000ff */
[----:B------:R-:W4:Y:S01]  /*3b80*/  SYNCS.PHASECHK.TRANS64.TRYWAIT P1, [R22+URZ+0x28], R23 ;  /* 0x00002817160075a7 */ /* 0x000f2200080211ff */
[----:B---3--:R-:W-:Y:S01]  /*3b90*/  IMAD R18, R5, 0x4000, R0 ;  /* 0x0000400005127824 */ /* 0x008fe200078e0200 */
[----:B--2-4-:R-:W-:Y:S06]  /*3ba0*/  @!P1 BRA `(.L_x_38) ;  /* 0x00000024007c9947 */ /* 0x014fec0003800000 */
.L_x_99:
        /* <DEDUP_REMOVED lines=28> */
[----:B-1----:R-:W-:Y:S04]  /*3d70*/  IMAD.U32 R21, R23, -0x80000000, RZ ;  /* 0x8000000017157824 */ /* 0x002fe800078e00ff */
[----:B------:R-:W1:Y:S01]  /*3d80*/  SYNCS.PHASECHK.TRANS64.TRYWAIT P1, [R18+URZ+0x28], R21 ;  /* 0x00002815120075a7 */ /* 0x000e6200080211ff */
[----:B--2-4-:R-:W-:Y:S01]  /*3d90*/  IMAD R22, R3, 0x4000, R0 ;  /* 0x0000400003167824 */ /* 0x014fe200078e0200 */
[----:B-1-3--:R-:W-:Y:S06]  /*3da0*/  @!P1 BRA `(.L_x_39) ;  /* 0x0000002400189947 */ /* 0x00afec0003800000 */
.L_x_101:
        /* <DEDUP_REMOVED lines=11> */
[--C-:B------:R-:W-:Y:S01]  /*3e60*/  IMAD R2, R5, 0x5000, R0.reuse ;  /* 0x0000500005027824 */ /* 0x100fe200078e0200 */
[----:B------:R-:W-:Y:S01]  /*3e70*/  R2UR UR12, R14 ;  /* 0x000000000e0c72ca */ /* 0x000fe200000e0000 */
[----:B------:R-:W-:Y:S01]  /*3e80*/  UIADD3 UR8, UPT, UPT, UR8, 0x4000, URZ ;  /* 0x0000400008087890 */ /* 0x000fe2000fffe0ff */
[----:B------:R-:W-:Y:S01]  /*3e90*/  R2UR UR13, R15 ;  /* 0x000000000f0d72ca */ /* 0x000fe200000e0000 */
[----:B------:R-:W-:Y:S01]  /*3ea0*/  UIADD3 UR4, UPT, UPT, UR4, 0x18000, URZ ;  /* 0x0001800004047890 */ /* 0x000fe2000fffe0ff */
[----:B------:R-:W-:Y:S01]  /*3eb0*/  R2UR UR7, R11 ;  /* 0x000000000b0772ca */ /* 0x000fe200000e0000 */
[----:B------:R-:W-:Y:S01]  /*3ec0*/  UMOV UR5, UR9 ;  /* 0x0000000900057c82 */ /* 0x000fe20008000000 */
[----:B------:R-:W-:Y:S04]  /*3ed0*/  SEL R24, RZ, 0x1, P0 ;  /* 0x00000001ff187807 */ /* 0x000fe80000000000 */
[----:B------:R-:W-:Y:S01]  /*3ee0*/  LOP3.LUT R19, R19, R24, RZ, 0x3c, !PT ;  /* 0x0000001813137212 */ /* 0x000fe200078e3cff */
[----:B------:R2:W-:Y:S03]  /*3ef0*/  UTMALDG.2D [UR8], [UR16], desc[UR14] ;  /* 0x00000e08100075b4 */ /* 0x0005e60008009000 */
[----:B------:R-:W-:Y:S03]  /*3f00*/  LOP3.LUT R21, R19, 0x1, RZ, 0x3c, !PT ;  /* 0x0000000113157812 */ /* 0x000fe600078e3cff */
[----:B------:R2:W-:Y:S01]  /*3f10*/  UTMALDG.2D [UR4], [UR12], desc[UR14] ;  /* 0x00000e040c0075b4 */ /* 0x0005e20008009000 */
[----:B------:R3:W-:Y:S01]  /*3f20*/  SYNCS.ARRIVE.TRANS64 RZ, [R18+URZ], R13 ;  /* 0x0000000d12ff79a7 */ /* 0x0007e200080000ff */
[----:B------:R-:W-:Y:S04]  /*3f30*/  IMAD.U32 R3, R21, -0x80000000, RZ ;  /* 0x8000000015037824 */ /* 0x000fe800078e00ff */
[----:B------:R-:W4:Y:S01]  /*3f40*/  SYNCS.PHASECHK.TRANS64.TRYWAIT P0, [R22+URZ+0x28], R3 ;  /* 0x00002803160075a7 */ /* 0x000f2200080011ff */
[----:B-1-3--:R-:W-:Y:S01]  /*3f50*/  IMAD R18, R5, 0x4000, R0 ;  /* 0x0000400005127824 */ /* 0x00afe200078e0200 */
[----:B--2-4-:R-:W-:Y:S06]  /*3f60*/  @!P0 BRA `(.L_x_40) ;  /* 0x0000002000c48947 */ /* 0x014fec0003800000 */
.L_x_103:
        /* <DEDUP_REMOVED lines=9> */
[----:B------:R-:W-:Y:S01]  /*4000*/  VIADD R3, R5, 0x1 ;  /* 0x0000000105037836 */ /* 0x000fe20000000000 */
[----:B------:R-:W-:Y:S01]  /*4010*/  R2UR UR9, R22 ;  /* 0x00000000160972ca */ /* 0x000fe200000e0000 */
[----:B------:R-:W-:Y:S01]  /*4020*/  VIADD R8, R8, 0x1 ;  /* 0x0000000108087836 */ /* 0x000fe20000000000 */
[----:B------:R-:W-:Y:S01]  /*4030*/  R2UR UR12, R14 ;  /* 0x000000000e0c72ca */ /* 0x000fe200000e0000 */
[----:B------:R-:W-:Y:S01]  /*4040*/  UIADD3 UR8, UPT, UPT, UR8, 0x4000, URZ ;  /* 0x0000400008087890 */ /* 0x000fe2000fffe0ff */
[----:B------:R-:W-:Y:S01]  /*4050*/  R2UR UR13, R15 ;  /* 0x000000000f0d72ca */ /* 0x000fe200000e0000 */
[----:B------:R-:W-:Y:S01]  /*4060*/  UIADD3 UR4, UPT, UPT, UR4, 0x18000, URZ ;  /* 0x0001800004047890 */ /* 0x000fe2000fffe0ff */
[----:B------:R-:W-:Y:S02]  /*4070*/  R2UR UR7, R11 ;  /* 0x000000000b0772ca */ /* 0x000fe400000e0000 */
[----:B------:R-:W-:Y:S04]  /*4080*/  ISETP.NE.AND P0, PT, R5, 0x4, PT ;  /* 0x000000040500780c */ /* 0x000fe80003f05270 */
[----:B------:R-:W-:Y:S01]  /*4090*/  SEL R3, R3, RZ, P0 ;  /* 0x000000ff03037207 */ /* 0x000fe20000000000 */
[----:B------:R2:W-:Y:S01]  /*40a0*/  UTMALDG.2D [UR8], [UR16], desc[UR14] ;  /* 0x00000e08100075b4 */ /* 0x0005e20008009000 */
[----:B------:R-:W-:Y:S01]  /*40b0*/  UMOV UR5, UR9 ;  /* 0x0000000900057c82 */ /* 0x000fe20008000000 */
[----:B------:R-:W-:Y:S02]  /*40c0*/  ISETP.NE.AND P0, PT, R8, 0x1, PT ;  /* 0x000000010800780c */ /* 0x000fe40003f05270 */
[----:B------:R-:W-:Y:S02]  /*40d0*/  ISETP.NE.AND P1, PT, R3, RZ, PT ;  /* 0x000000ff0300720c */ /* 0x000fe40003f25270 */
[----:B------:R2:W-:Y:S01]  /*40e0*/  UTMALDG.2D [UR4], [UR12], desc[UR14] ;  /* 0x00000e040c0075b4 */ /* 0x0005e20008009000 */
[----:B------:R2:W-:Y:S01]  /*40f0*/  SYNCS.ARRIVE.TRANS64 RZ, [R22+URZ], R13 ;  /* 0x0000000d16ff79a7 */ /* 0x0005e200080000ff */
[----:B------:R-:W-:Y:S04]  /*4100*/  SEL R16, RZ, 0x1, P1 ;  /* 0x00000001ff107807 */ /* 0x000fe80000800000 */
[----:B------:R-:W-:Y:S03]  /*4110*/  LOP3.LUT R16, R19, R16, RZ, 0x3c, !PT ;  /* 0x0000001013107212 */ /* 0x000fe600078e3cff */
[----:B--2---:R-:W-:Y:S05]  /*4120*/  @!P0 EXIT ;  /* 0x000000000000894d */ /* 0x004fea0003800000 */
[----:B------:R-:W-:Y:S02]  /*4130*/  IADD3 R9, PT, PT, R9, 0x87, RZ ;  /* 0x0000008709097810 */ /* 0x000fe40007ffe0ff */
[----:B------:R-:W-:Y:S01]  /*4140*/  IADD3 R4, PT, PT, R4, 0x87, RZ ;  /* 0x0000008704047810 */ /* 0x000fe20007ffe0ff */
[----:B------:R-:W-:Y:S06]  /*4150*/  BRA `(.L_x_41) ;  /* 0xffffffd800407947 */ /* 0x000fec000383ffff */
.L_x_13:
[----:B------:R-:W-:-:S04]  /*4160*/  LOP3.LUT R0, R3, 0xfffffffc, RZ, 0xc0, !PT ;  /* 0xfffffffc03007812 */ /* 0x000fc800078ec0ff */
[----:B------:R-:W-:-:S13]  /*4170*/  ISETP.NE.AND P0, PT, R0, 0x4, PT ;  /* 0x000000040000780c */ /* 0x000fda0003f05270 */
[----:B-1----:R-:W-:Y:S05]  /*4180*/  @P0 EXIT ;  /* 0x000000000000094d */ /* 0x002fea0003800000 */
[----:B------:R-:W1:Y:S01]  /*4190*/  S2R R0, SR_CgaCtaId ;  /* 0x0000000000007919 */ /* 0x000e620000008800 */
[----:B------:R-:W-:-:S04]  /*41a0*/  MOV R5, 0x400 ;  /* 0x0000040000057802 */ /* 0x000fc80000000f00 */
[----:B-1----:R-:W-:-:S05]  /*41b0*/  LEA R0, R0, R5, 0x18 ;  /* 0x0000000500007211 */ /* 0x002fca00078ec0ff */
[----:B------:R-:W1:Y:S02]  /*41c0*/  LDS R4, [R0+0x32e98] ;  /* 0x032e980000047984 */ /* 0x000e640000000800 */
[----:B-1----:R-:W-:-:S13]  /*41d0*/  ISETP.NE.AND P0, PT, R4, RZ, PT ;  /* 0x000000ff0400720c */ /* 0x002fda0003f05270 */
[----:B------:R-:W-:Y:S05]  /*41e0*/  @!P0 BRA `(.L_x_42) ;  /* 0x0000000000048947 */ /* 0x000fea0003800000 */
[----:B------:R-:W-:Y:S05]  /*41f0*/  BPT.TRAP 0x1 ;  /* 0x000000040000795c */ /* 0x000fea0000300000 */
.L_x_42:
[----:B------:R-:W1:Y:S01]  /*4200*/  S2UR UR4, SR_CTAID.X ;  /* 0x00000000000479c3 */ /* 0x000e620000002500 */
[----:B------:R-:W-:Y:S02]  /*4210*/  IADD3 R3, PT, PT, R3, -0x4, RZ ;  /* 0xfffffffc03037810 */ /* 0x000fe40007ffe0ff */
[----:B-1----:R-:W-:-:S13]  /*4220*/  ISETP.LE.U32.AND P0, PT, R2, UR4, PT ;  /* 0x0000000402007c0c */ /* 0x002fda000bf03070 */
[----:B------:R-:W-:Y:S05]  /*4230*/  @P0 BRA `(.L_x_43) ;  /* 0x0000001400840947 */ /* 0x000fea0003800000 */
[----:B------:R-:W-:Y:S02]  /*4240*/  IMAD.U32 R31, RZ, RZ, UR4 ;  /* 0x00000004ff1f7e24 */ /* 0x000fe4000f8e00ff */
[----:B------:R-:W-:Y:S02]  /*4250*/  IMAD.SHL.U32 R21, R21, 0x4, RZ ;  /* 0x0000000415157824 */ /* 0x000fe400078e00ff */
[----:B------:R-:W-:Y:S01]  /*4260*/  IMAD.SHL.U32 R30, R3, 0x800, RZ ;  /* 0x00000800031e7824 */ /* 0x000fe200078e00ff */
[----:B------:R-:W-:Y:S01]  /*4270*/  LOP3.LUT R5, RZ, R31, RZ, 0x33, !PT ;  /* 0x0000001fff057212 */ /* 0x000fe200078e33ff */
[C---:B------:R-:W-:Y:S01]  /*4280*/  VIADD R27, R21.reuse, 0x1 ;  /* 0x00000001151b7836 */ /* 0x040fe20000000000 */
[----:B------:R-:W-:Y:S01]  /*4290*/  SHF.R.U32.HI R29, RZ, 0x3, R21 ;  /* 0x00000003ff1d7819 */ /* 0x000fe20000011615 */
[----:B------:R-:W-:Y:S01]  /*42a0*/  IMAD.MOV.U32 R23, RZ, RZ, RZ ;  /* 0x000000ffff177224 */ /* 0x000fe200078e00ff */
[----:B------:R-:W-:Y:S01]  /*42b0*/  IADD3 R25, PT, PT, R21, 0x3, RZ ;  /* 0x0000000315197810 */ /* 0x000fe20007ffe0ff */
[----:B------:R-:W-:Y:S01]  /*42c0*/  IMAD.IADD R22, R2, 0x1, R5 ;  /* 0x0000000102167824 */ /* 0x000fe200078e0205 */
[----:B------:R-:W-:Y:S01]  /*42d0*/  LOP3.LUT R2, R29, 0x3, RZ, 0xc0, !PT ;  /* 0x000000031d027812 */ /* 0x000fe200078ec0ff */
[----:B------:R-:W-:Y:S01]  /*42e0*/  VIADD R5, R21, 0x2 ;  /* 0x0000000215057836 */ /* 0x000fe20000000000 */
[----:B------:R-:W-:Y:S01]  /*42f0*/  PRMT R24, R31, 0x7610, R24 ;  /* 0x000076101f187816 */ /* 0x000fe20000000018 */
[----:B------:R-:W-:Y:S01]  /*4300*/  IMAD.HI.U32 R22, R22, -0xd4629b7, RZ ;  /* 0xf2b9d64916167827 */ /* 0x000fe200078e00ff */
[----:B------:R-:W-:-:S02]  /*4310*/  LOP3.LUT R28, R2, 0x4, R21, 0xf8, !PT ;  /* 0x00000004021c7812 */ /* 0x000fc400078ef815 */
[C---:B------:R-:W-:Y:S02]  /*4320*/  LOP3.LUT R27, R2.reuse, 0x5, R27, 0x78, !PT ;  /* 0x00000005021b7812 */ /* 0x040fe400078e781b */
[----:B------:R-:W-:Y:S02]  /*4330*/  SHF.R.U32.HI R22, RZ, 0x7, R22 ;  /* 0x00000007ff167819 */ /* 0x000fe40000011616 */
[C---:B------:R-:W-:Y:S02]  /*4340*/  LOP3.LUT R26, R2.reuse, 0x6, R5, 0x78, !PT ;  /* 0x00000006021a7812 */ /* 0x040fe400078e7805 */
[----:B------:R-:W-:Y:S01]  /*4350*/  LOP3.LUT R25, R2, 0x7, R25, 0x78, !PT ;  /* 0x0000000702197812 */ /* 0x000fe200078e7819 */
[----:B------:R-:W-:Y:S01]  /*4360*/  IMAD.MOV R22, RZ, RZ, -R22 ;  /* 0x000000ffff167224 */ /* 0x000fe200078e0a16 */
[----:B------:R-:W-:-:S07]  /*4370*/  MOV R21, 0xffffffff ;  /* 0xffffffff00157802 */ /* 0x000fce0000000f00 */
.L_x_60:
[----:B-1----:R-:W-:Y:S01]  /*4380*/  SHF.R.U32.HI R35, RZ, 0x4, R31 ;  /* 0x00000004ff237819 */ /* 0x002fe2000001161f */
[----:B------:R-:W-:Y:S01]  /*4390*/  VIADD R22, R22, 0x1 ;  /* 0x0000000116167836 */ /* 0x000fe20000000000 */
[----:B------:R-:W-:Y:S05]  /*43a0*/  YIELD ;  /* 0x0000000000007946 */ /* 0x000fea0003800000 */
[----:B------:R-:W-:Y:S01]  /*43b0*/  IMAD.HI.U32 R35, R35, 0x5b05b06, RZ ;  /* 0x05b05b0623237827 */ /* 0x000fe200078e00ff */
[----:B------:R-:W-:Y:S02]  /*43c0*/  ISETP.NE.AND P2, PT, R3, RZ, PT ;  /* 0x000000ff0300720c */ /* 0x000fe40003f45270 */
[----:B------:R-:W-:Y:S01]  /*43d0*/  ISETP.NE.AND P0, PT, R22, 0x1, PT ;  /* 0x000000011600780c */ /* 0x000fe20003f05270 */
[C---:B------:R-:W-:Y:S01]  /*43e0*/  IMAD R45, R35.reuse, -0x10, R20 ;  /* 0xfffffff0232d7824 */ /* 0x040fe200078e0214 */
[----:B------:R-:W-:Y:S01]  /*43f0*/  PRMT R2, R35, 0x9910, RZ ;  /* 0x0000991023027816 */ /* 0x000fe200000000ff */
[----:B------:R-:W-:-:S03]  /*4400*/  VIADD R21, R21, 0x1 ;  /* 0x0000000115157836 */ /* 0x000fc60000000000 */
[----:B------:R-:W-:Y:S01]  /*4410*/  VIMNMX.U32 R45, PT, PT, R45, 0x10, PT ;  /* 0x000000102d2d7848 */ /* 0x000fe20003fe0000 */
[----:B------:R-:W-:-:S04]  /*4420*/  IMAD R2, R2, 0x2d0, RZ ;  /* 0x000002d002027824 */ /* 0x000fc800078e02ff */
[----:B------:R-:W-:Y:S01]  /*4430*/  IMAD.MOV R5, RZ, RZ, -R2 ;  /* 0x000000ffff057224 */ /* 0x000fe200078e0a02 */
[----:B------:R-:W-:-:S04]  /*4440*/  MOV R2, 0x4490 ;  /* 0x0000449000027802 */ /* 0x000fc80000000f00 */
[----:B------:R-:W-:-:S05]  /*4450*/  PRMT R5, R5, 0x7710, RZ ;  /* 0x0000771005057816 */ /* 0x000fca00000000ff */
[----:B------:R-:W-:-:S05]  /*4460*/  IMAD.IADD R44, R5, 0x1, R24 ;  /* 0x00000001052c7824 */ /* 0x000fca00078e0218 */
[----:B------:R-:W-:Y:S02]  /*4470*/  LOP3.LUT R11, R44, 0xffff, RZ, 0xc0, !PT ;  /* 0x0000ffff2c0b7812 */ /* 0x000fe400078ec0ff */
[----:B------:R-:W-:Y:S05]  /*4480*/  CALL.REL.NOINC `($__internal_3_$__cuda_sm20_div_u16) ;  /* 0x0000001c00d47944 */ /* 0x000fea0003c00000 */
[C---:B------:R-:W-:Y:S01]  /*4490*/  IMAD.SHL.U32 R7, R21.reuse, 0x8, RZ ;  /* 0x0000000815077824 */ /* 0x040fe200078e00ff */
[----:B------:R-:W-:Y:S02]  /*44a0*/  SHF.R.U32.HI R5, RZ, 0x1, R21 ;  /* 0x00000001ff057819 */ /* 0x000fe40000011615 */
[----:B------:R-:W-:Y:S02]  /*44b0*/  LOP3.LUT R32, R21, 0x1, RZ, 0xc0, !PT ;  /* 0x0000000115207812 */ /* 0x000fe400078ec0ff */
[----:B------:R-:W-:Y:S02]  /*44c0*/  LOP3.LUT R7, R7, 0x8, RZ, 0xc0, !PT ;  /* 0x0000000807077812 */ /* 0x000fe400078ec0ff */
[----:B------:R-:W-:Y:S01]  /*44d0*/  LOP3.LUT R5, R5, 0x1, RZ, 0xc0, !PT ;  /* 0x0000000105057812 */ /* 0x000fe200078ec0ff */
[----:B------:R-:W-:Y:S02]  /*44e0*/  IMAD R32, R32, 0xa0, RZ ;  /* 0x000000a020207824 */ /* 0x000fe400078e02ff */
[----:B------:R-:W-:-:S02]  /*44f0*/  IMAD.IADD R2, R0, 0x1, R7 ;  /* 0x0000000100027824 */ /* 0x000fc400078e0207 */
[----:B------:R-:W-:-:S04]  /*4500*/  IMAD.U32 R5, R5, -0x80000000, RZ ;  /* 0x8000000005057824 */ /* 0x000fc800078e00ff */
[----:B------:R-:W1:Y:S02]  /*4510*/  SYNCS.PHASECHK.TRANS64.TRYWAIT P1, [R2+URZ+0x32e78], R5 ;  /* 0x032e7805020075a7 */ /* 0x000e6400080211ff */
[----:B-1----:R-:W-:Y:S05]  /*4520*/  @!P1 BRA `(.L_x_44) ;  /* 0x0000001c00709947 */ /* 0x002fea0003800000 */
.L_x_105:
[----:B------:R-:W-:Y:S01]  /*4530*/  NOP ;  /* 0x0000000000007918 */ /* 0x000fe20000000000 */
[----:B------:R-:W-:Y:S05]  /*4540*/  @P2 BRA `(.L_x_45) ;  /* 0x0000000000042947 */ /* 0x000fea0003800000 */
[----:B------:R-:W-:-:S04]  /*4550*/  DEPBAR.LE SB0, 0x1 ;  /* 0x000080400000791a */ /* 0x000fc80000000000 */
.L_x_45:
[----:B------:R-:W-:Y:S05]  /*4560*/  WARPSYNC.ALL ;  /* 0x0000000000007948 */ /* 0x000fea0003800000 */
[----:B------:R-:W-:Y:S01]  /*4570*/  NOP ;  /* 0x0000000000007918 */ /* 0x000fe20000000000 */
[----:B------:R-:W-:Y:S01]  /*4580*/  BAR.SYNC.DEFER_BLOCKING 0x8, 0x80 ;  /* 0x0202000000007b1d */ /* 0x000fe20000010000 */
[C---:B------:R-:W-:Y:S01]  /*4590*/  R2UR UR5, R32.reuse ;  /* 0x00000000200572ca */ /* 0x040fe200000e0000 */
[----:B------:R-:W-:Y:S01]  /*45a0*/  IMAD R34, R23, 0x2000, R30 ;  /* 0x0000200017227824 */ /* 0x000fe200078e021e */
[----:B------:R-:W-:Y:S02]  /*45b0*/  R2UR UR4, R32 ;  /* 0x00000000200472ca */ /* 0x000fe400000e0000 */
[----:B------:R-:W-:Y:S01]  /*45c0*/  PRMT R46, R45, 0x9910, RZ ;  /* 0x000099102d2e7816 */ /* 0x000fe200000000ff */
[----:B------:R-:W-:Y:S01]  /*45d0*/  IMAD R34, R29, 0x80, R34 ;  /* 0x000000801d227824 */ /* 0x000fe200078e0222 */
[----:B------:R-:W-:-:S02]  /*45e0*/  PRMT R45, R33, 0x9910, RZ ;  /* 0x00009910212d7816 */ /* 0x000fc400000000ff */
[----:B------:R-:W-:Y:S01]  /*45f0*/  ISETP.NE.AND P1, PT, R3, RZ, PT ;  /* 0x000000ff0300720c */ /* 0x000fe20003f25270 */
[----:B------:R-:W-:Y:S01]  /*4600*/  IMAD R47, R28, 0x10, R34 ;  /* 0x000000101c2f7824 */ /* 0x000fe200078e0222 */
[----:B------:R-:W-:Y:S01]  /*4610*/  LOP3.LUT R33, R33, 0xffff, RZ, 0xc0, !PT ;  /* 0x0000ffff21217812 */ /* 0x000fe200078ec0ff */
[----:B------:R-:W-:Y:S02]  /*4620*/  IMAD R45, R45, R46, RZ ;  /* 0x0000002e2d2d7224 */ /* 0x000fe400078e02ff */
[----:B------:R-:W2:Y:S01]  /*4630*/  LDTM.x8 R12, tmem[UR5] ;  /* 0x00000005000c79ee */ /* 0x000ea200081c0000 */
[----:B------:R-:W-:Y:S01]  /*4640*/  R2UR UR5, R32 ;  /* 0x00000000200572ca */ /* 0x000fe200000e0000 */
[----:B------:R-:W-:Y:S02]  /*4650*/  IMAD.IADD R47, R0, 0x1, R47 ;  /* 0x00000001002f7824 */ /* 0x000fe400078e022f */
[----:B------:R-:W-:Y:S01]  /*4660*/  IMAD R33, R33, 0xa0, RZ ;  /* 0x000000a021217824 */ /* 0x000fe200078e02ff */
[----:B------:R-:W-:Y:S01]  /*4670*/  NOP ;  /* 0x0000000000007918 */ /* 0x000fe20000000000 */
[----:B-12---:R-:W1:Y:S01]  /*4680*/  LDTM.x8 R4, tmem[UR4+0x8] ;  /* 0x00000804000479ee */ /* 0x006e6200081c0000 */
[----:B------:R-:W-:-:S02]  /*4690*/  R2UR UR4, R32 ;  /* 0x00000000200472ca */ /* 0x000fc400000e0000 */
[----:B------:R-:W-:Y:S02]  /*46a0*/  F2FP.BF16.F32.PACK_AB R36, R13, R12 ;  /* 0x0000000c0d24723e */ /* 0x000fe400000010ff */
[----:B------:R-:W-:Y:S02]  /*46b0*/  F2FP.BF16.F32.PACK_AB R37, R15, R14 ;  /* 0x0000000e0f25723e */ /* 0x000fe400000010ff */
[----:B------:R-:W-:Y:S02]  /*46c0*/  F2FP.BF16.F32.PACK_AB R38, R17, R16 ;  /* 0x000000101126723e */ /* 0x000fe400000010ff */
[----:B------:R-:W-:Y:S02]  /*46d0*/  F2FP.BF16.F32.PACK_AB R39, R19, R18 ;  /* 0x000000121327723e */ /* 0x000fe400000010ff */
[----:B-1----:R-:W-:Y:S01]  /*46e0*/  F2FP.BF16.F32.PACK_AB R40, R5, R4 ;  /* 0x000000040528723e */ /* 0x002fe200000010ff */
[----:B------:R-:W-:Y:S01]  /*46f0*/  IMAD R5, R27, 0x10, R34 ;  /* 0x000000101b057824 */ /* 0x000fe200078e0222 */
[----:B------:R-:W-:Y:S01]  /*4700*/  F2FP.BF16.F32.PACK_AB R41, R7, R6 ;  /* 0x000000060729723e */ /* 0x000fe200000010ff */
[----:B------:R1:W-:Y:S01]  /*4710*/  STS.128 [R47], R36 ;  /* 0x000000242f007388 */ /* 0x0003e20000000c00 */
[----:B------:R-:W-:Y:S01]  /*4720*/  F2FP.BF16.F32.PACK_AB R42, R9, R8 ;  /* 0x00000008092a723e */ /* 0x000fe200000010ff */
[----:B------:R-:W-:Y:S01]  /*4730*/  IMAD.IADD R48, R0, 0x1, R5 ;  /* 0x0000000100307824 */ /* 0x000fe200078e0205 */
[----:B------:R-:W-:Y:S01]  /*4740*/  F2FP.BF16.F32.PACK_AB R43, R11, R10 ;  /* 0x0000000a0b2b723e */ /* 0x000fe200000010ff */
[----:B------:R-:W-:Y:S01]  /*4750*/  NOP ;  /* 0x0000000000007918 */ /* 0x000fe20000000000 */
[----:B------:R-:W2:Y:S03]  /*4760*/  LDTM.x8 R12, tmem[UR5+0x10] ;  /* 0x00001005000c79ee */ /* 0x000ea600081c0000 */
[----:B------:R3:W-:Y:S01]  /*4770*/  STS.128 [R48], R40 ;  /* 0x0000002830007388 */ /* 0x0007e20000000c00 */
[----:B------:R-:W-:Y:S01]  /*4780*/  NOP ;  /* 0x0000000000007918 */ /* 0x000fe20000000000 */
[----:B--2---:R-:W2:Y:S01]  /*4790*/  LDTM.x8 R4, tmem[UR4+0x18] ;  /* 0x00001804000479ee */ /* 0x004ea200081c0000 */
[----:B------:R-:W-:-:S02]  /*47a0*/  F2FP.BF16.F32.PACK_AB R12, R13, R12 ;  /* 0x0000000c0d0c723e */ /* 0x000fc400000010ff */
[----:B------:R-:W-:Y:S01]  /*47b0*/  F2FP.BF16.F32.PACK_AB R13, R15, R14 ;  /* 0x0000000e0f0d723e */ /* 0x000fe200000010ff */
[----:B-1----:R-:W-:Y:S01]  /*47c0*/  IMAD.MOV R36, RZ, RZ, -R45 ;  /* 0x000000ffff247224 */ /* 0x002fe200078e0a2d */
[----:B------:R-:W-:Y:S01]  /*47d0*/  F2FP.BF16.F32.PACK_AB R14, R17, R16 ;  /* 0x00000010110e723e */ /* 0x000fe200000010ff */
[--C-:B------:R-:W-:Y:S01]  /*47e0*/  IMAD R17, R26, 0x10, R34.reuse ;  /* 0x000000101a117824 */ /* 0x100fe200078e0222 */
[----:B------:R-:W-:Y:S02]  /*47f0*/  F2FP.BF16.F32.PACK_AB R15, R19, R18 ;  /* 0x00000012130f723e */ /* 0x000fe400000010ff */
[----:B--2---:R-:W-:Y:S01]  /*4800*/  F2FP.BF16.F32.PACK_AB R4, R5, R4 ;  /* 0x000000040504723e */ /* 0x004fe200000010ff */
[C---:B------:R-:W-:Y:S01]  /*4810*/  IMAD.IADD R17, R0.reuse, 0x1, R17 ;  /* 0x0000000100117824 */ /* 0x040fe200078e0211 */
[----:B------:R-:W-:Y:S02]  /*4820*/  F2FP.BF16.F32.PACK_AB R5, R7, R6 ;  /* 0x000000060705723e */ /* 0x000fe400000010ff */
[----:B------:R-:W-:Y:S01]  /*4830*/  F2FP.BF16.F32.PACK_AB R6, R9, R8 ;  /* 0x000000080906723e */ /* 0x000fe200000010ff */
[----:B------:R-:W-:Y:S01]  /*4840*/  IMAD R9, R25, 0x10, R34 ;  /* 0x0000001019097824 */ /* 0x000fe200078e0222 */
[----:B------:R-:W-:Y:S01]  /*4850*/  F2FP.BF16.F32.PACK_AB R7, R11, R10 ;  /* 0x0000000a0b07723e */ /* 0x000fe200000010ff */
[----:B------:R3:W-:Y:S01]  /*4860*/  STS.128 [R17], R12 ;  /* 0x0000000c11007388 */ /* 0x0007e20000000c00 */
[----:B------:R-:W-:Y:S01]  /*4870*/  NOP ;  /* 0x0000000000007918 */ /* 0x000fe20000000000 */
[----:B------:R-:W-:Y:S01]  /*4880*/  IMAD.IADD R9, R0, 0x1, R9 ;  /* 0x0000000100097824 */ /* 0x000fe200078e0209 */
[----:B------:R-:W-:-:S04]  /*4890*/  PRMT R37, R36, 0x7710, RZ ;  /* 0x0000771024257816 */ /* 0x000fc800000000ff */
[----:B------:R3:W-:Y:S01]  /*48a0*/  STS.128 [R9], R4 ;  /* 0x0000000409007388 */ /* 0x0007e20000000c00 */
[----:B------:R-:W-:Y:S01]  /*48b0*/  IMAD.IADD R44, R44, 0x1, R37 ;  /* 0x000000012c2c7824 */ /* 0x000fe200078e0225 */
[----:B------:R1:W-:Y:S06]  /*48c0*/  MEMBAR.ALL.CTA ;  /* 0x0000000000007992 */ /* 0x0003ec0000008000 */
[----:B-1----:R-:W1:Y:S01]  /*48d0*/  FENCE.VIEW.ASYNC.S ;  /* 0x00000000000073c6 */ /* 0x002e620000000000 */
[----:B------:R-:W-:-:S05]  /*48e0*/  LOP3.LUT R44, R44, 0xffff, RZ, 0xc0, !PT ;  /* 0x0000ffff2c2c7812 */ /* 0x000fca00078ec0ff */
[----:B------:R-:W-:-:S04]  /*48f0*/  IMAD R34, R35, 0x10, R44 ;  /* 0x0000001023227824 */ /* 0x000fc800078e022c */
[----:B------:R-:W-:Y:S01]  /*4900*/  IMAD.SHL.U32 R34, R34, 0x80, RZ ;  /* 0x0000008022227824 */ /* 0x000fe200078e00ff */
[----:B-1----:R-:W-:Y:S06]  /*4910*/  BAR.SYNC.DEFER_BLOCKING 0x8, 0x80 ;  /* 0x0202000000007b1d */ /* 0x002fec0000010000 */
[----:B------:R-:W-:Y:S05]  /*4920*/  @P1 BRA `(.L_x_46) ;  /* 0x0000000000381947 */ /* 0x000fea0003800000 */
[----:B------:R-:W-:Y:S01]  /*4930*/  ELECT P2, URZ, PT ;  /* 0x0000000000ff782f */ /* 0x000fe20003840000 */
[----:B------:R-:W-:-:S12]  /*4940*/  BSSY.RECONVERGENT B0, `(.L_x_46) ;  /* 0x000000c000007945 */ /* 0x000fd80003800200 */
[----:B------:R-:W-:Y:S05]  /*4950*/  @!P2 BRA `(.L_x_47) ;  /* 0x000000000028a947 */ /* 0x000fea0003800000 */
[----:B------:R-:W1:Y:S01]  /*4960*/  LDCU.64 UR8, c[0x0][0x348] ;  /* 0x00006900ff0877ac */ /* 0x000e620008000a00 */
[----:B------:R-:W-:Y:S02]  /*4970*/  R2UR UR7, R23 ;  /* 0x00000000170772ca */ /* 0x000fe400000e0000 */
[----:B------:R-:W-:Y:S02]  /*4980*/  R2UR UR4, R0 ;  /* 0x00000000000472ca */ /* 0x000fe400000e0000 */
[----:B------:R-:W-:Y:S02]  /*4990*/  R2UR UR5, R33 ;  /* 0x00000000210572ca */ /* 0x000fe400000e0000 */
[----:B------:R-:W-:-:S09]  /*49a0*/  R2UR UR6, R34 ;  /* 0x00000000220672ca */ /* 0x000fd200000e0000 */
[----:B------:R-:W-:Y:S02]  /*49b0*/  ULEA UR4, UR7, UR4, 0xd ;  /* 0x0000000407047291 */ /* 0x000fe4000f8e68ff */
[----:B-1----:R-:W-:-:S04]  /*49c0*/  UIADD3 UR8, UP0, UPT, UR8, 0x240, URZ ;  /* 0x0000024008087890 */ /* 0x002fc8000ff1e0ff */
[----:B------:R-:W-:-:S09]  /*49d0*/  UIADD3.X UR9, UPT, UPT, URZ, UR9, URZ, UP0, !UPT ;  /* 0x00000009ff097290 */ /* 0x000fd200087fe4ff */
[----:B------:R1:W-:Y:S02]  /*49e0*/  UTMASTG.2D [UR4], [UR8] ;  /* 0x00000004080073b5 */ /* 0x0003e40008008000 */
[----:B-1----:R0:W-:Y:S02]  /*49f0*/  UTMACMDFLUSH ;  /* 0x00000000000079b7 */ /* 0x0021e40000000000 */
.L_x_47:
[----:B------:R-:W-:Y:S05]  /*4a00*/  BSYNC.RECONVERGENT B0 ;  /* 0x0000000000007941 */ /* 0x000fea0003800200 */
.L_x_46:
[----:B------:R-:W-:Y:S05]  /*4a10*/  @P1 BRA `(.L_x_48) ;  /* 0x0000000000041947 */ /* 0x000fea0003800000 */
[----:B------:R-:W-:-:S04]  /*4a20*/  DEPBAR.LE SB0, 0x1 ;  /* 0x000080400000791a */ /* 0x000fc80000000000 */
.L_x_48:
[----:B------:R-:W-:Y:S01]  /*4a30*/  BAR.SYNC.DEFER_BLOCKING 0x8, 0x80 ;  /* 0x0202000000007b1d */ /* 0x000fe20000010000 */
[C---:B------:R-:W-:Y:S02]  /*4a40*/  R2UR UR5, R32.reuse ;  /* 0x00000000200572ca */ /* 0x040fe400000e0000 */
[----:B------:R-:W-:Y:S02]  /*4a50*/  R2UR UR4, R32 ;  /* 0x00000000200472ca */ /* 0x000fe400000e0000 */
[----:B------:R-:W-:-:S04]  /*4a60*/  LOP3.LUT R53, R23, 0x1, RZ, 0xc0, !PT ;  /* 0x0000000117357812 */ /* 0x000fc800078ec0ff */
[----:B------:R-:W-:-:S05]  /*4a70*/  LOP3.LUT R23, R53, 0x1, RZ, 0x3c, !PT ;  /* 0x0000000135177812 */ /* 0x000fca00078e3cff */
[----:B---3--:R-:W1:Y:S01]  /*4a80*/  LDTM.x8 R12, tmem[UR5+0x20] ;  /* 0x00002005000c79ee */ /* 0x008e6200081c0000 */
[C---:B------:R-:W-:Y:S02]  /*4a90*/  IMAD R36, R23.reuse, 0x2000, R30 ;  /* 0x0000200017247824 */ /* 0x040fe400078e021e */
[----:B------:R-:W-:Y:S02]  /*4aa0*/  IMAD R51, R23, 0x2000, R0 ;  /* 0x0000200017337824 */ /* 0x000fe400078e0200 */
[----:B------:R-:W-:-:S04]  /*4ab0*/  IMAD R35, R29, 0x80, R36 ;  /* 0x000000801d237824 */ /* 0x000fc800078e0224 */
[----:B------:R-:W-:Y:S01]  /*4ac0*/  IMAD R47, R26, 0x10, R35 ;  /* 0x000000101a2f7824 */ /* 0x000fe200078e0223 */
[----:B------:R-:W-:Y:S01]  /*4ad0*/  NOP ;  /* 0x0000000000007918 */ /* 0x000fe20000000000 */
[----:B-1----:R-:W1:Y:S02]  /*4ae0*/  LDTM.x8 R4, tmem[UR4+0x28] ;  /* 0x00002804000479ee */ /* 0x002e6400081c0000 */
[----:B------:R-:W-:Y:S01]  /*4af0*/  IMAD.IADD R47, R0, 0x1, R47 ;  /* 0x00000001002f7824 */ /* 0x000fe200078e022f */
[----:B------:R-:W-:Y:S01]  /*4b00*/  F2FP.BF16.F32.PACK_AB R40, R13, R12 ;  /* 0x0000000c0d28723e */ /* 0x000fe200000010ff */
[----:B------:R-:W-:Y:S01]  /*4b10*/  IMAD R13, R28, 0x10, R35 ;  /* 0x000000101c0d7824 */ /* 0x000fe200078e0223 */
[----:B------:R-:W-:Y:S02]  /*4b20*/  F2FP.BF16.F32.PACK_AB R41, R15, R14 ;  /* 0x0000000e0f29723e */ /* 0x000fe400000010ff */
[----:B------:R-:W-:Y:S01]  /*4b30*/  F2FP.BF16.F32.PACK_AB R42, R17, R16 ;  /* 0x00000010112a723e */ /* 0x000fe200000010ff */
[----:B------:R-:W-:Y:S01]  /*4b40*/  IMAD.IADD R46, R0, 0x1, R13 ;  /* 0x00000001002e7824 */ /* 0x000fe200078e020d */
[----:B------:R-:W-:-:S02]  /*4b50*/  F2FP.BF16.F32.PACK_AB R43, R19, R18 ;  /* 0x00000012132b723e */ /* 0x000fc400000010ff */
[----:B-1----:R-:W-:Y:S01]  /*4b60*/  F2FP.BF16.F32.PACK_AB R36, R5, R4 ;  /* 0x000000040524723e */ /* 0x002fe200000010ff */
[----:B------:R-:W-:Y:S01]  /*4b70*/  IMAD R5, R27, 0x10, R35 ;  /* 0x000000101b057824 */ /* 0x000fe200078e0223 */
[----:B------:R-:W-:Y:S01]  /*4b80*/  F2FP.BF16.F32.PACK_AB R37, R7, R6 ;  /* 0x000000060725723e */ /* 0x000fe200000010ff */
[----:B------:R1:W-:Y:S01]  /*4b90*/  STS.128 [R46], R40 ;  /* 0x000000282e007388 */ /* 0x0003e20000000c00 */
[----:B------:R-:W-:Y:S01]  /*4ba0*/  F2FP.BF16.F32.PACK_AB R38, R9, R8 ;  /* 0x000000080926723e */ /* 0x000fe200000010ff */
[C---:B------:R-:W-:Y:S01]  /*4bb0*/  IMAD.IADD R44, R0.reuse, 0x1, R5 ;  /* 0x00000001002c7824 */ /* 0x040fe200078e0205 */
[----:B------:R-:W-:Y:S01]  /*4bc0*/  F2FP.BF16.F32.PACK_AB R39, R11, R10 ;  /* 0x0000000a0b27723e */ /* 0x000fe200000010ff */
[----:B------:R-:W-:Y:S01]  /*4bd0*/  NOP ;  /* 0x0000000000007918 */ /* 0x000fe20000000000 */
[----:B------:R-:W2:Y:S01]  /*4be0*/  LDTM.x8 R12, tmem[UR5+0x30] ;  /* 0x00003005000c79ee */ /* 0x000ea200081c0000 */
[----:B------:R-:W-:Y:S02]  /*4bf0*/  IMAD R35, R25, 0x10, R35 ;  /* 0x0000001019237824 */ /* 0x000fe400078e0223 */
[----:B------:R1:W-:Y:S01]  /*4c00*/  STS.128 [R44], R36 ;  /* 0x000000242c007388 */ /* 0x0003e20000000c00 */
[----:B------:R-:W-:Y:S01]  /*4c10*/  NOP ;  /* 0x0000000000007918 */ /* 0x000fe20000000000 */
[----:B------:R-:W-:Y:S01]  /*4c20*/  IMAD.IADD R48, R0, 0x1, R35 ;  /* 0x0000000100307824 */ /* 0x000fe200078e0223 */
[----:B--2---:R-:W2:Y:S01]  /*4c30*/  LDTM.x8 R4, tmem[UR4+0x38] ;  /* 0x00003804000479ee */ /* 0x004ea200081c0000 */
[----:B------:R-:W-:-:S02]  /*4c40*/  F2FP.BF16.F32.PACK_AB R12, R13, R12 ;  /* 0x0000000c0d0c723e */ /* 0x000fc400000010ff */
[----:B------:R-:W-:Y:S02]  /*4c50*/  F2FP.BF16.F32.PACK_AB R13, R15, R14 ;  /* 0x0000000e0f0d723e */ /* 0x000fe400000010ff */
[----:B------:R-:W-:Y:S02]  /*4c60*/  F2FP.BF16.F32.PACK_AB R14, R17, R16 ;  /* 0x00000010110e723e */ /* 0x000fe400000010ff */
[----:B------:R-:W-:Y:S02]  /*4c70*/  F2FP.BF16.F32.PACK_AB R15, R19, R18 ;  /* 0x00000012130f723e */ /* 0x000fe400000010ff */
[----:B--2---:R-:W-:Y:S02]  /*4c80*/  F2FP.BF16.F32.PACK_AB R4, R5, R4 ;  /* 0x000000040504723e */ /* 0x004fe400000010ff */
[----:B------:R-:W-:Y:S01]  /*4c90*/  F2FP.BF16.F32.PACK_AB R5, R7, R6 ;  /* 0x000000060705723e */ /* 0x000fe200000010ff */
[----:B------:R1:W-:Y:S01]  /*4ca0*/  STS.128 [R47], R12 ;  /* 0x0000000c2f007388 */ /* 0x0003e20000000c00 */
[----:B------:R-:W-:Y:S01]  /*4cb0*/  F2FP.BF16.F32.PACK_AB R6, R9, R8 ;  /* 0x000000080906723e */ /* 0x000fe200000010ff */
[----:B------:R-:W-:Y:S01]  /*4cc0*/  NOP ;  /* 0x0000000000007918 */ /* 0x000fe20000000000 */
[----:B------:R-:W-:-:S05]  /*4cd0*/  F2FP.BF16.F32.PACK_AB R7, R11, R10 ;  /* 0x0000000a0b07723e */ /* 0x000fca00000010ff */
[----:B------:R1:W-:Y:S01]  /*4ce0*/  STS.128 [R48], R4 ;  /* 0x0000000430007388 */ /* 0x0003e20000000c00 */
[----:B------:R2:W-:Y:S06]  /*4cf0*/  MEMBAR.ALL.CTA ;  /* 0x0000000000007992 */ /* 0x0005ec0000008000 */
[----:B--2---:R-:W2:Y:S02]  /*4d00*/  FENCE.VIEW.ASYNC.S ;  /* 0x00000000000073c6 */ /* 0x004ea40000000000 */
[----:B--2---:R-:W-:Y:S06]  /*4d10*/  BAR.SYNC.DEFER_BLOCKING 0x8, 0x80 ;  /* 0x0202000000007b1d */ /* 0x004fec0000010000 */
[----:B------:R-:W-:Y:S05]  /*4d20*/  @P1 BRA `(.L_x_49) ;  /* 0x0000000000381947 */ /* 0x000fea0003800000 */
[----:B------:R-:W-:Y:S01]  /*4d30*/  ELECT P2, URZ, PT ;  /* 0x0000000000ff782f */ /* 0x000fe20003840000 */
[----:B------:R-:W-:-:S12]  /*4d40*/  BSSY.RECONVERGENT B0, `(.L_x_50) ;  /* 0x000000b000007945 */ /* 0x000fd80003800200 */
[----:B------:R-:W-:Y:S05]  /*4d50*/  @!P2 BRA `(.L_x_51) ;  /* 0x000000000024a947 */ /* 0x000fea0003800000 */
[----:B------:R-:W2:Y:S01]  /*4d60*/  LDCU.64 UR8, c[0x0][0x348] ;  /* 0x00006900ff0877ac */ /* 0x000ea20008000a00 */
[----:B------:R-:W-:Y:S02]  /*4d70*/  R2UR UR5, R33 ;  /* 0x00000000210572ca */ /* 0x000fe400000e0000 */
[----:B------:R-:W-:Y:S02]  /*4d80*/  R2UR UR4, R51 ;  /* 0x00000000330472ca */ /* 0x000fe400000e0000 */
[----:B------:R-:W-:-:S09]  /*4d90*/  R2UR UR6, R34 ;  /* 0x00000000220672ca */ /* 0x000fd200000e0000 */
[----:B------:R-:W-:Y:S02]  /*4da0*/  UIADD3 UR5, UPT, UPT, UR5, 0x20, URZ ;  /* 0x0000002005057890 */ /* 0x000fe4000fffe0ff */
[----:B--2---:R-:W-:-:S04]  /*4db0*/  UIADD3 UR8, UP0, UPT, UR8, 0x240, URZ ;  /* 0x0000024008087890 */ /* 0x004fc8000ff1e0ff */
[----:B------:R-:W-:-:S09]  /*4dc0*/  UIADD3.X UR9, UPT, UPT, URZ, UR9, URZ, UP0, !UPT ;  /* 0x00000009ff097290 */ /* 0x000fd200087fe4ff */
[----:B------:R2:W-:Y:S02]  /*4dd0*/  UTMASTG.2D [UR4], [UR8] ;  /* 0x00000004080073b5 */ /* 0x0005e40008008000 */
[----:B--2---:R0:W-:Y:S02]  /*4de0*/  UTMACMDFLUSH ;  /* 0x00000000000079b7 */ /* 0x0041e40000000000 */
.L_x_51:
[----:B------:R-:W-:Y:S05]  /*4df0*/  BSYNC.RECONVERGENT B0 ;  /* 0x0000000000007941 */ /* 0x000fea0003800200 */
.L_x_50:
[----:B------:R-:W-:-:S04]  /*4e00*/  DEPBAR.LE SB0, 0x1 ;  /* 0x000080400000791a */ /* 0x000fc80000000000 */
.L_x_49:
[----:B------:R-:W-:Y:S01]  /*4e10*/  BAR.SYNC.DEFER_BLOCKING 0x8, 0x80 ;  /* 0x0202000000007b1d */ /* 0x000fe20000010000 */
[C---:B------:R-:W-:Y:S01]  /*4e20*/  R2UR UR5, R32.reuse ;  /* 0x00000000200572ca */ /* 0x040fe200000e0000 */
[C---:B-1----:R-:W-:Y:S01]  /*4e30*/  IMAD R36, R53.reuse, 0x2000, R30 ;  /* 0x0000200035247824 */ /* 0x042fe200078e021e */
[----:B------:R-:W-:Y:S01]  /*4e40*/  R2UR UR4, R32 ;  /* 0x00000000200472ca */ /* 0x000fe200000e0000 */
[----:B------:R-:W-:Y:S02]  /*4e50*/  IMAD R53, R53, 0x2000, R0 ;  /* 0x0000200035357824 */ /* 0x000fe400078e0200 */
[----:B------:R-:W-:-:S04]  /*4e60*/  IMAD R49, R29, 0x80, R36 ;  /* 0x000000801d317824 */ /* 0x000fc800078e0224 */
[--C-:B------:R-:W-:Y:S02]  /*4e70*/  IMAD R45, R28, 0x10, R49.reuse ;  /* 0x000000101c2d7824 */ /* 0x100fe400078e0231 */
[----:B------:R-:W-:Y:S02]  /*4e80*/  IMAD R35, R27, 0x10, R49 ;  /* 0x000000101b237824 */ /* 0x000fe400078e0231 */
[----:B------:R-:W1:Y:S01]  /*4e90*/  LDTM.x8 R12, tmem[UR5+0x40] ;  /* 0x00004005000c79ee */ /* 0x000e6200081c0000 */
[C---:B------:R-:W-:Y:S02]  /*4ea0*/  IMAD.IADD R45, R0.reuse, 0x1, R45 ;  /* 0x00000001002d7824 */ /* 0x040fe400078e022d */
[----:B------:R-:W-:Y:S01]  /*4eb0*/  IMAD.IADD R35, R0, 0x1, R35 ;  /* 0x0000000100237824 */ /* 0x000fe200078e0223 */
[----:B------:R-:W-:Y:S01]  /*4ec0*/  NOP ;  /* 0x0000000000007918 */ /* 0x000fe20000000000 */
[----:B-1----:R-:W1:Y:S01]  /*4ed0*/  LDTM.x8 R4, tmem[UR4+0x48] ;  /* 0x00004804000479ee */ /* 0x002e6200081c0000 */
[----:B------:R-:W-:-:S02]  /*4ee0*/  F2FP.BF16.F32.PACK_AB R40, R13, R12 ;  /* 0x0000000c0d28723e */ /* 0x000fc400000010ff */
[----:B------:R-:W-:Y:S02]  /*4ef0*/  F2FP.BF16.F32.PACK_AB R41, R15, R14 ;  /* 0x0000000e0f29723e */ /* 0x000fe400000010ff */
[----:B------:R-:W-:Y:S02]  /*4f00*/  F2FP.BF16.F32.PACK_AB R42, R17, R16 ;  /* 0x00000010112a723e */ /* 0x000fe400000010ff */
[----:B------:R-:W-:-:S05]  /*4f10*/  F2FP.BF16.F32.PACK_AB R43, R19, R18 ;  /* 0x00000012132b723e */ /* 0x000fca00000010ff */
[----:B------:R2:W-:Y:S01]  /*4f20*/  STS.128 [R45], R40 ;  /* 0x000000282d007388 */ /* 0x0005e20000000c00 */
[----:B------:R-:W-:Y:S01]  /*4f30*/  NOP ;  /* 0x0000000000007918 */ /* 0x000fe20000000000 */
[----:B-1----:R-:W-:Y:S02]  /*4f40*/  F2FP.BF16.F32.PACK_AB R36, R5, R4 ;  /* 0x000000040524723e */ /* 0x002fe400000010ff */
[----:B------:R-:W-:Y:S01]  /*4f50*/  F2FP.BF16.F32.PACK_AB R37, R7, R6 ;  /* 0x000000060725723e */ /* 0x000fe200000010ff */
[----:B------:R-:W1:Y:S01]  /*4f60*/  LDTM.x8 R12, tmem[UR5+0x50] ;  /* 0x00005005000c79ee */ /* 0x000e6200081c0000 */
[----:B------:R-:W-:Y:S02]  /*4f70*/  F2FP.BF16.F32.PACK_AB R38, R9, R8 ;  /* 0x000000080926723e */ /* 0x000fe400000010ff */
[----:B------:R-:W-:-:S05]  /*4f80*/  F2FP.BF16.F32.PACK_AB R39, R11, R10 ;  /* 0x0000000a0b27723e */ /* 0x000fca00000010ff */
[----:B------:R2:W-:Y:S01]  /*4f90*/  STS.128 [R35], R36 ;  /* 0x0000002423007388 */ /* 0x0005e20000000c00 */
[----:B------:R-:W-:Y:S01]  /*4fa0*/  NOP ;  /* 0x0000000000007918 */ /* 0x000fe20000000000 */
[----:B-1----:R-:W1:Y:S01]  /*4fb0*/  LDTM.x8 R4, tmem[UR4+0x58] ;  /* 0x00005804000479ee */ /* 0x002e6200081c0000 */
[----:B------:R-:W-:Y:S02]  /*4fc0*/  F2FP.BF16.F32.PACK_AB R12, R13, R12 ;  /* 0x0000000c0d0c723e */ /* 0x000fe400000010ff */
[----:B------:R-:W-:Y:S02]  /*4fd0*/  F2FP.BF16.F32.PACK_AB R13, R15, R14 ;  /* 0x0000000e0f0d723e */ /* 0x000fe400000010ff */
[----:B------:R-:W-:Y:S01]  /*4fe0*/  F2FP.BF16.F32.PACK_AB R14, R17, R16 ;  /* 0x00000010110e723e */ /* 0x000fe200000010ff */
[--C-:B------:R-:W-:Y:S01]  /*4ff0*/  IMAD R17, R26, 0x10, R49.reuse ;  /* 0x000000101a117824 */ /* 0x100fe200078e0231 */
[----:B------:R-:W-:Y:S01]  /*5000*/  F2FP.BF16.F32.PACK_AB R15, R19, R18 ;  /* 0x00000012130f723e */ /* 0x000fe200000010ff */
[----:B------:R-:W-:-:S02]  /*5010*/  IMAD R19, R25, 0x10, R49 ;  /* 0x0000001019137824 */ /* 0x000fc400078e0231 */
[C---:B------:R-:W-:Y:S02]  /*5020*/  IMAD.IADD R49, R0.reuse, 0x1, R17 ;  /* 0x0000000100317824 */ /* 0x040fe400078e0211 */
[----:B------:R-:W-:Y:S01]  /*5030*/  IMAD.IADD R50, R0, 0x1, R19 ;  /* 0x0000000100327824 */ /* 0x000fe200078e0213 */
[----:B-1----:R-:W-:Y:S02]  /*5040*/  F2FP.BF16.F32.PACK_AB R4, R5, R4 ;  /* 0x000000040504723e */ /* 0x002fe400000010ff */
[----:B------:R-:W-:Y:S01]  /*5050*/  F2FP.BF16.F32.PACK_AB R5, R7, R6 ;  /* 0x000000060705723e */ /* 0x000fe200000010ff */
[----:B------:R2:W-:Y:S01]  /*5060*/  STS.128 [R49], R12 ;  /* 0x0000000c31007388 */ /* 0x0005e20000000c00 */
[----:B------:R-:W-:Y:S01]  /*5070*/  F2FP.BF16.F32.PACK_AB R6, R9, R8 ;  /* 0x000000080906723e */ /* 0x000fe200000010ff */
[----:B------:R-:W-:Y:S01]  /*5080*/  NOP ;  /* 0x0000000000007918 */ /* 0x000fe20000000000 */
[----:B------:R-:W-:-:S05]  /*5090*/  F2FP.BF16.F32.PACK_AB R7, R11, R10 ;  /* 0x0000000a0b07723e */ /* 0x000fca00000010ff */
[----:B------:R2:W-:Y:S01]  /*50a0*/  STS.128 [R50], R4 ;  /* 0x0000000432007388 */ /* 0x0005e20000000c00 */
[----:B------:R1:W-:Y:S06]  /*50b0*/  MEMBAR.ALL.CTA ;  /* 0x0000000000007992 */ /* 0x0003ec0000008000 */
[----:B-1----:R-:W1:Y:S02]  /*50c0*/  FENCE.VIEW.ASYNC.S ;  /* 0x00000000000073c6 */ /* 0x002e640000000000 */
        /* <DEDUP_REMOVED lines=8> */
[----:B------:R-:W-:-:S09]  /*5150*/  R2UR UR6, R34 ;  /* 0x00000000220672ca */ /* 0x000fd200000e0000 */
[----:B------:R-:W-:Y:S02]  /*5160*/  UIADD3 UR5, UPT, UPT, UR5, 0x40, URZ ;  /* 0x0000004005057890 */ /* 0x000fe4000fffe0ff */
[----:B-1----:R-:W-:-:S04]  /*5170*/  UIADD3 UR8, UP0, UPT, UR8, 0x240, URZ ;  /* 0x0000024008087890 */ /* 0x002fc8000ff1e0ff */
[----:B------:R-:W-:-:S09]  /*5180*/  UIADD3.X UR9, UPT, UPT, URZ, UR9, URZ, UP0, !UPT ;  /* 0x00000009ff097290 */ /* 0x000fd200087fe4ff */
[----:B------:R1:W-:Y:S02]  /*5190*/  UTMASTG.2D [UR4], [UR8] ;  /* 0x00000004080073b5 */ /* 0x0003e40008008000 */
[----:B-1----:R0:W-:Y:S02]  /*51a0*/  UTMACMDFLUSH ;  /* 0x00000000000079b7 */ /* 0x0021e40000000000 */
.L_x_54:
[----:B------:R-:W-:Y:S05]  /*51b0*/  BSYNC.RECONVERGENT B0 ;  /* 0x0000000000007941 */ /* 0x000fea0003800200 */
.L_x_53:
[----:B------:R-:W-:-:S04]  /*51c0*/  DEPBAR.LE SB0, 0x1 ;  /* 0x000080400000791a */ /* 0x000fc80000000000 */
.L_x_52:
[----:B------:R-:W-:Y:S01]  /*51d0*/  BAR.SYNC.DEFER_BLOCKING 0x8, 0x80 ;  /* 0x0202000000007b1d */ /* 0x000fe20000010000 */
[C---:B------:R-:W-:Y:S02]  /*51e0*/  R2UR UR5, R32.reuse ;  /* 0x00000000200572ca */ /* 0x040fe400000e0000 */
[----:B------:R-:W-:-:S11]  /*51f0*/  R2UR UR4, R32 ;  /* 0x00000000200472ca */ /* 0x000fd600000e0000 */
[----:B--2---:R-:W1:Y:S01]  /*5200*/  LDTM.x8 R12, tmem[UR5+0x60] ;  /* 0x00006005000c79ee */ /* 0x004e6200081c0000 */
[----:B------:R-:W-:Y:S01]  /*5210*/  NOP ;  /* 0x0000000000007918 */ /* 0x000fe20000000000 */
[----:B-1----:R-:W1:Y:S01]  /*5220*/  LDTM.x8 R4, tmem[UR4+0x68] ;  /* 0x00006804000479ee */ /* 0x002e6200081c0000 */
[----:B------:R-:W-:Y:S02]  /*5230*/  F2FP.BF16.F32.PACK_AB R40, R13, R12 ;  /* 0x0000000c0d28723e */ /* 0x000fe400000010ff */
[----:B------:R-:W-:Y:S02]  /*5240*/  F2FP.BF16.F32.PACK_AB R41, R15, R14 ;  /* 0x0000000e0f29723e */ /* 0x000fe400000010ff */
[----:B------:R-:W-:Y:S02]  /*5250*/  F2FP.BF16.F32.PACK_AB R42, R17, R16 ;  /* 0x00000010112a723e */ /* 0x000fe400000010ff */
[----:B------:R-:W-:Y:S02]  /*5260*/  F2FP.BF16.F32.PACK_AB R43, R19, R18 ;  /* 0x00000012132b723e */ /* 0x000fe400000010ff */
[----:B-1----:R-:W-:-:S03]  /*5270*/  F2FP.BF16.F32.PACK_AB R36, R5, R4 ;  /* 0x000000040524723e */ /* 0x002fc600000010ff */
[----:B------:R1:W-:Y:S01]  /*5280*/  STS.128 [R46], R40 ;  /* 0x000000282e007388 */ /* 0x0003e20000000c00 */
[----:B------:R-:W-:Y:S01]  /*5290*/  F2FP.BF16.F32.PACK_AB R37, R7, R6 ;  /* 0x000000060725723e */ /* 0x000fe200000010ff */
[----:B------:R-:W-:Y:S01]  /*52a0*/  NOP ;  /* 0x0000000000007918 */ /* 0x000fe20000000000 */
[----:B------:R-:W-:Y:S01]  /*52b0*/  F2FP.BF16.F32.PACK_AB R38, R9, R8 ;  /* 0x000000080926723e */ /* 0x000fe200000010ff */
[----:B------:R-:W2:Y:S01]  /*52c0*/  LDTM.x8 R12, tmem[UR5+0x70] ;  /* 0x00007005000c79ee */ /* 0x000ea200081c0000 */
[----:B------:R-:W-:-:S05]  /*52d0*/  F2FP.BF16.F32.PACK_AB R39, R11, R10 ;  /* 0x0000000a0b27723e */ /* 0x000fca00000010ff */
[----:B------:R1:W-:Y:S01]  /*52e0*/  STS.128 [R44], R36 ;  /* 0x000000242c007388 */ /* 0x0003e20000000c00 */
[----:B------:R-:W-:Y:S01]  /*52f0*/  NOP ;  /* 0x0000000000007918 */ /* 0x000fe20000000000 */
[----:B--2---:R-:W2:Y:S01]  /*5300*/  LDTM.x8 R4, tmem[UR4+0x78] ;  /* 0x00007804000479ee */ /* 0x004ea200081c0000 */
[----:B------:R-:W-:Y:S02]  /*5310*/  F2FP.BF16.F32.PACK_AB R12, R13, R12 ;  /* 0x0000000c0d0c723e */ /* 0x000fe400000010ff */
[----:B------:R-:W-:Y:S02]  /*5320*/  F2FP.BF16.F32.PACK_AB R13, R15, R14 ;  /* 0x0000000e0f0d723e */ /* 0x000fe400000010ff */
[----:B------:R-:W-:Y:S02]  /*5330*/  F2FP.BF16.F32.PACK_AB R14, R17, R16 ;  /* 0x00000010110e723e */ /* 0x000fe400000010ff */
[----:B------:R-:W-:Y:S02]  /*5340*/  F2FP.BF16.F32.PACK_AB R15, R19, R18 ;  /* 0x00000012130f723e */ /* 0x000fe400000010ff */
[----:B--2---:R-:W-:-:S03]  /*5350*/  F2FP.BF16.F32.PACK_AB R4, R5, R4 ;  /* 0x000000040504723e */ /* 0x004fc600000010ff */
[----:B------:R1:W-:Y:S01]  /*5360*/  STS.128 [R47], R12 ;  /* 0x0000000c2f007388 */ /* 0x0003e20000000c00 */
[----:B------:R-:W-:Y:S01]  /*5370*/  F2FP.BF16.F32.PACK_AB R5, R7, R6 ;  /* 0x000000060705723e */ /* 0x000fe200000010ff */
[----:B------:R-:W-:Y:S01]  /*5380*/  NOP ;  /* 0x0000000000007918 */ /* 0x000fe20000000000 */
[----:B------:R-:W-:Y:S02]  /*5390*/  F2FP.BF16.F32.PACK_AB R6, R9, R8 ;  /* 0x000000080906723e */ /* 0x000fe400000010ff */
        /* <DEDUP_REMOVED lines=18> */
.L_x_57:
[----:B------:R-:W-:Y:S05]  /*54c0*/  BSYNC.RECONVERGENT B0 ;  /* 0x0000000000007941 */ /* 0x000fea0003800200 */
.L_x_56:
[----:B------:R-:W-:-:S04]  /*54d0*/  DEPBAR.LE SB0, 0x1 ;  /* 0x000080400000791a */ /* 0x000fc80000000000 */
.L_x_55:
[----:B------:R-:W-:Y:S01]  /*54e0*/  BAR.SYNC.DEFER_BLOCKING 0x8, 0x80 ;  /* 0x0202000000007b1d */ /* 0x000fe20000010000 */
[----:B------:R-:W-:Y:S01]  /*54f0*/  R2UR UR5, R32 ;  /* 0x00000000200572ca */ /* 0x000fe200000e0000 */
[----:B------:R-:W-:Y:S01]  /*5500*/  VIADD R2, R2, 0x32e88 ;  /* 0x00032e8802027836 */ /* 0x000fe20000000000 */
[----:B------:R-:W-:-:S04]  /*5510*/  R2UR UR4, R32 ;  /* 0x00000000200472ca */ /* 0x000fc800000e0000 */
[----:B------:R-:W-:-:S07]  /*5520*/  PRMT R2, RZ, 0x654, R2 ;  /* 0x00000654ff027816 */ /* 0x000fce0000000002 */
[----:B-1----:R-:W1:Y:S01]  /*5530*/  LDTM.x8 R12, tmem[UR5+0x80] ;  /* 0x00008005000c79ee */ /* 0x002e6200081c0000 */
        /* <DEDUP_REMOVED lines=27> */
[----:B------:R-:W-:Y:S01]  /*56f0*/  NOP ;  /* 0x0000000000007918 */ /* 0x000fe20000000000 */
[----:B------:R1:W-:Y:S01]  /*5700*/  SYNCS.ARRIVE.TRANS64.RED.A1T0 RZ, [R2+URZ], RZ ;  /* 0x000000ff02ff79a7 */ /* 0x0003e200081004ff */
        /* <DEDUP_REMOVED lines=16> */
.L_x_59:
[----:B------:R-:W-:Y:S05]  /*5810*/  BSYNC.RECONVERGENT B0 ;  /* 0x0000000000007941 */ /* 0x000fea0003800200 */
.L_x_58:
[----:B------:R-:W-:Y:S02]  /*5820*/  IADD3 R24, PT, PT, R24, 0x87, RZ ;  /* 0x0000008718187810 */ /* 0x000fe40007ffe0ff */
[----:B------:R-:W-:Y:S01]  /*5830*/  IADD3 R31, PT, PT, R31, 0x87, RZ ;  /* 0x000000871f1f7810 */ /* 0x000fe20007ffe0ff */
[----:B------:R-:W-:Y:S06]  /*5840*/  @P0 BRA `(.L_x_60) ;  /* 0xffffffe800cc0947 */ /* 0x000fec000383ffff */
.L_x_43:
[----:B------:R-:W-:-:S13]  /*5850*/  ISETP.NE.AND P0, PT, R3, 0x3, PT ;  /* 0x000000030300780c */ /* 0x000fda0003f05270 */
[----:B------:R-:W-:Y:S05]  /*5860*/  @P0 EXIT ;  /* 0x000000000000094d */ /* 0x000fea0003800000 */
[----:B------:R-:W-:Y:S05]  /*5870*/  WARPSYNC.ALL ;  /* 0x0000000000007948 */ /* 0x000fea0003800000 */
[----:B------:R-:W-:Y:S01]  /*5880*/  NOP ;  /* 0x0000000000007918 */ /* 0x000fe20000000000 */
[----:B------:R-:W2:Y:S01]  /*5890*/  S2UR UR5, SR_CgaCtaId ;  /* 0x00000000000579c3 */ /* 0x000ea20000008800 */
[----:B------:R-:W-:Y:S02]  /*58a0*/  UMOV UR4, 0x50 ;  /* 0x0000005000047882 */ /* 0x000fe40000000000 */
[----:B--2---:R-:W-:-:S09]  /*58b0*/  ULEA UR5, UR5, UR4, 0x18 ;  /* 0x0000000405057291 */ /* 0x004fd2000f8ec0ff */
[----:B-1----:R-:W1:Y:S02]  /*58c0*/  LDS R2, [UR5] ;  /* 0x00000005ff027984 */ /* 0x002e640008000800 */
[----:B-1----:R-:W-:-:S04]  /*58d0*/  LOP3.LUT R0, R2, 0xffff, RZ, 0xc0, !PT ;  /* 0x0000ffff02007812 */ /* 0x002fc800078ec0ff */
[----:B------:R-:W-:-:S13]  /*58e0*/  ISETP.NE.AND P0, PT, R0, 0xffff, PT ;  /* 0x0000ffff0000780c */ /* 0x000fda0003f05270 */
[----:B------:R-:W-:Y:S05]  /*58f0*/  @P0 BRA `(.L_x_61) ;  /* 0x0000000000480947 */ /* 0x000fea0003800000 */
[----:B------:R-:W-:-:S04]  /*5900*/  SHF.R.U32.HI R0, RZ, 0x10, R2 ;  /* 0x00000010ff007819 */ /* 0x000fc80000011602 */
[----:B------:R-:W-:-:S04]  /*5910*/  LOP3.LUT R0, R0, 0x1, RZ, 0xc0, !PT ;  /* 0x0000000100007812 */ /* 0x000fc800078ec0ff */
[----:B------:R-:W-:-:S13]  /*5920*/  ISETP.NE.AND P0, PT, R0, 0x1, PT ;  /* 0x000000010000780c */ /* 0x000fda0003f05270 */
[----:B------:R-:W-:Y:S05]  /*5930*/  @P0 BRA `(.L_x_62) ;  /* 0x00000000002c0947 */ /* 0x000fea0003800000 */
[----:B------:R-:W1:Y:S01]  /*5940*/  S2R R0, SR_LANEID ;  /* 0x0000000000007919 */ /* 0x000e620000000000 */
[----:B------:R-:W-:Y:S01]  /*5950*/  IMAD.MOV.U32 R2, RZ, RZ, -0x20000 ;  /* 0xfffe0000ff027424 */ /* 0x000fe200078e00ff */
[----:B------:R-:W-:Y:S02]  /*5960*/  VOTEU.ANY UR6, UPT, PT ;  /* 0x0000000000067886 */ /* 0x000fe400038e0100 */
[----:B------:R-:W-:Y:S01]  /*5970*/  UFLO.U32 UR6, UR6 ;  /* 0x00000006000672bd */ /* 0x000fe200080e0000 */
[----:B------:R-:W2:Y:S05]  /*5980*/  REDUX UR4, R2 ;  /* 0x00000000020473c4 */ /* 0x000eaa0000000000 */
[----:B-1----:R-:W-:-:S02]  /*5990*/  ISETP.EQ.U32.AND P0, PT, R0, UR6, PT ;  /* 0x0000000600007c0c */ /* 0x002fc4000bf02070 */
[----:B--2---:R-:W-:Y:S01]  /*59a0*/  MOV R0, UR4 ;  /* 0x0000000400007c02 */ /* 0x004fe20008000f00 */
[----:B------:R-:W-:-:S05]  /*59b0*/  UMOV UR4, 0xfffe0000 ;  /* 0xfffe000000047882 */ /* 0x000fca0000000000 */
[----:B------:R1:W-:Y:S05]  /*59c0*/  UTCATOMSWS.AND URZ, UR4 ;  /* 0x0000000400ff79e3 */ /* 0x0003ea0008000000 */
[----:B------:R1:W-:Y:S01]  /*59d0*/  @P0 ATOMS.AND RZ, [UR5], R0 ;  /* 0x00000000ffff098c */ /* 0x0003e2000a800005 */
[----:B------:R-:W-:Y:S05]  /*59e0*/  BRA `(.L_x_63) ;  /* 0x0000000000147947 */ /* 0x000fea0003800000 */
.L_x_62:
[----:B------:R-:W-:Y:S02]  /*59f0*/  MOV R2, 0x5a10 ;  /* 0x00005a1000027802 */ /* 0x000fe40000000f00 */
[----:B------:R-:W-:Y:S05]  /*5a00*/  CALL.REL.NOINC `($__internal_0_$__cuda_sm10x_tcgen05_guardrail_trap_col_being_dealloced_not_returned_by_alloc) ;  /* 0x0000000800507944 */ /* 0x000fea0003c00000 */
[----:B------:R-:W-:Y:S05]  /*5a10*/  BRA `(.L_x_63) ;  /* 0x0000000000087947 */ /* 0x000fea0003800000 */
.L_x_61:
[----:B------:R-:W-:Y:S02]  /*5a20*/  MOV R2, 0x5a40 ;  /* 0x00005a4000027802 */ /* 0x000fe40000000f00 */
[----:B------:R-:W-:Y:S05]  /*5a30*/  CALL.REL.NOINC `($__internal_2_$__cuda_sm10x_tcgen05_guardrail_trap_unallocated_columns_being_dealloced) ;  /* 0x00000008005c7944 */ /* 0x000fea0003c00000 */
.L_x_63:
[----:B------:R-:W-:Y:S01]  /*5a40*/  NOP ;  /* 0x0000000000007918 */ /* 0x000fe20000000000 */
[----:B-1----:R-:W-:Y:S05]  /*5a50*/  EXIT ;  /* 0x000000000000794d */ /* 0x002fea0003800000 */
.L_x_14:
[----:B------:R-:W-:-:S07]  /*5a60*/  MOV R4, R5 ;  /* 0x0000000500047202 */ /* 0x000fce0000000f00 */
.L_x_64:
[----:B-1----:R1:W2:Y:S02]  /*5a70*/  SYNCS.PHASECHK.TRANS64.TRYWAIT P0, [R2+URZ+0x32e00], R5 ;  /* 0x032e0005020075a7 */ /* 0x0022a400080011ff */
[----:B--2---:R-:W-:Y:S05]  /*5a80*/  @!P0 NANOSLEEP.SYNCS 0x989680 ;  /* 0x009896800000895d */ /* 0x004fea0003900000 */
[----:B------:R-:W2:Y:S02]  /*5a90*/  @!P0 SYNCS.PHASECHK.TRANS64 P0, [R2+URZ+0x32e00], R5 ;  /* 0x032e0005020085a7 */ /* 0x000ea400080010ff */
[----:B--2---:R-:W-:Y:S05]  /*5aa0*/  @!P0 BRA `(.L_x_64) ;  /* 0xfffffffc00f08947 */ /* 0x004fea000383ffff */
[----:B------:R-:W-:Y:S05]  /*5ab0*/  BRA `(.L_x_65) ;  /* 0xffffffac00ec7947 */ /* 0x000fea000383ffff */
.L_x_18:
[----:B------:R-:W-:Y:S02]  /*5ac0*/  MOV R10, UR10 ;  /* 0x0000000a000a7c02 */ /* 0x000fe40008000f00 */
[----:B------:R-:W-:Y:S02]  /*5ad0*/  MOV R11, UR10 ;  /* 0x0000000a000b7c02 */ /* 0x000fe40008000f00 */
[----:B------:R-:W-:-:S07]  /*5ae0*/  MOV R0, UR9 ;  /* 0x0000000900007c02 */ /* 0x000fce0008000f00 */
.L_x_66:
[----:B-1----:R1:W2:Y:S02]  /*5af0*/  SYNCS.PHASECHK.TRANS64.TRYWAIT P0, [R0+URZ+0x32e88], R11 ;  /* 0x032e880b000075a7 */ /* 0x0022a400080011ff */
[----:B--2---:R-:W-:Y:S05]  /*5b00*/  @!P0 NANOSLEEP.SYNCS 0x989680 ;  /* 0x009896800000895d */ /* 0x004fea0003900000 */
[----:B------:R-:W2:Y:S02]  /*5b10*/  @!P0 SYNCS.PHASECHK.TRANS64 P0, [R0+URZ+0x32e88], R11 ;  /* 0x032e880b000085a7 */ /* 0x000ea400080010ff */
[----:B--2---:R-:W-:Y:S05]  /*5b20*/  @!P0 BRA `(.L_x_66) ;  /* 0xfffffffc00f08947 */ /* 0x004fea000383ffff */
[----:B------:R-:W-:Y:S05]  /*5b30*/  BRA `(.L_x_67) ;  /* 0xffffffb4007c7947 */ /* 0x000fea000383ffff */
.L_x_19:
[----:B------:R-:W-:Y:S02]  /*5b40*/  MOV R2, UR13 ;  /* 0x0000000d00027c02 */ /* 0x000fe40008000f00 */
[----:B------:R-:W-:Y:S07]  /*5b50*/  MOV R10, R11 ;  /* 0x0000000b000a7202 */ /* 0x000fee0000000f00 */
.L_x_68:
[----:B-1----:R1:W2:Y:S02]  /*5b60*/  SYNCS.PHASECHK.TRANS64.TRYWAIT P0, [R2+URZ+0x32e50], R11 ;  /* 0x032e500b020075a7 */ /* 0x0022a400080011ff */
[----:B--2---:R-:W-:Y:S05]  /*5b70*/  @!P0 NANOSLEEP.SYNCS 0x989680 ;  /* 0x009896800000895d */ /* 0x004fea0003900000 */
[----:B------:R-:W2:Y:S02]  /*5b80*/  @!P0 SYNCS.PHASECHK.TRANS64 P0, [R2+URZ+0x32e50], R11 ;  /* 0x032e500b020085a7 */ /* 0x000ea400080010ff */
[----:B--2---:R-:W-:Y:S05]  /*5b90*/  @!P0 BRA `(.L_x_68) ;  /* 0xfffffffc00f08947 */ /* 0x004fea000383ffff */
[----:B------:R-:W-:Y:S05]  /*5ba0*/  BRA `(.L_x_69) ;  /* 0xffffffb400887947 */ /* 0x000fea000383ffff */
.L_x_21:
[----:B------:R-:W-:Y:S02]  /*5bb0*/  MOV R0, UR9 ;  /* 0x0000000900007c02 */ /* 0x000fe40008000f00 */
[----:B------:R-:W-:Y:S07]  /*5bc0*/  MOV R12, R13 ;  /* 0x0000000d000c7202 */ /* 0x000fee0000000f00 */
.L_x_70:
[----:B-1----:R1:W2:Y:S02]  /*5bd0*/  SYNCS.PHASECHK.TRANS64.TRYWAIT P0, [R0+URZ+0x32e50], R13 ;  /* 0x032e500d000075a7 */ /* 0x0022a400080011ff */
[----:B--2---:R-:W-:Y:S05]  /*5be0*/  @!P0 NANOSLEEP.SYNCS 0x989680 ;  /* 0x009896800000895d */ /* 0x004fea0003900000 */
[----:B------:R-:W2:Y:S02]  /*5bf0*/  @!P0 SYNCS.PHASECHK.TRANS64 P0, [R0+URZ+0x32e50], R13 ;  /* 0x032e500d000085a7 */ /* 0x000ea400080010ff */
[----:B--2---:R-:W-:Y:S05]  /*5c00*/  @!P0 BRA `(.L_x_70) ;  /* 0xfffffffc00f08947 */ /* 0x004fea000383ffff */
[----:B------:R-:W-:Y:S05]  /*5c10*/  BRA `(.L_x_71) ;  /* 0xffffffb800607947 */ /* 0x000fea000383ffff */
.L_x_25:
[-C--:B------:R-:W-:Y:S02]  /*5c20*/  MOV R14, R2.reuse ;  /* 0x00000002000e7202 */ /* 0x080fe40000000f00 */
[----:B------:R-:W-:Y:S07]  /*5c30*/  MOV R15, R2 ;  /* 0x00000002000f7202 */ /* 0x000fee0000000f00 */
.L_x_72:
[----:B-1----:R1:W2:Y:S02]  /*5c40*/  SYNCS.PHASECHK.TRANS64.TRYWAIT P0, [R21+URZ+0x28], R15 ;  /* 0x0000280f150075a7 */ /* 0x0022a400080011ff */
[----:B--2---:R-:W-:Y:S05]  /*5c50*/  @!P0 NANOSLEEP.SYNCS 0x989680 ;  /* 0x009896800000895d */ /* 0x004fea0003900000 */
[----:B------:R-:W2:Y:S02]  /*5c60*/  @!P0 SYNCS.PHASECHK.TRANS64 P0, [R21+URZ+0x28], R15 ;  /* 0x0000280f150085a7 */ /* 0x000ea400080010ff */
[----:B--2---:R-:W-:Y:S05]  /*5c70*/  @!P0 BRA `(.L_x_72) ;  /* 0xfffffffc00f08947 */ /* 0x004fea000383ffff */
[----:B------:R-:W-:Y:S05]  /*5c80*/  BRA `(.L_x_73) ;  /* 0xffffffbc00f07947 */ /* 0x000fea000383ffff */
.L_x_26:
[-C--:B------:R-:W-:Y:S02]  /*5c90*/  MOV R28, R13.reuse ;  /* 0x0000000d001c7202 */ /* 0x080fe40000000f00 */
[----:B------:R-:W-:Y:S07]  /*5ca0*/  MOV R29, R13 ;  /* 0x0000000d001d7202 */ /* 0x000fee0000000f00 */
.L_x_74:
[----:B-1----:R1:W2:Y:S02]  /*5cb0*/  SYNCS.PHASECHK.TRANS64.TRYWAIT P1, [R26+URZ+0x28], R29 ;  /* 0x0000281d1a0075a7 */ /* 0x0022a400080211ff */
[----:B--2---:R-:W-:Y:S05]  /*5cc0*/  @!P1 NANOSLEEP.SYNCS 0x989680 ;  /* 0x009896800000995d */ /* 0x004fea0003900000 */
[----:B------:R-:W2:Y:S02]  /*5cd0*/  @!P1 SYNCS.PHASECHK.TRANS64 P1, [R26+URZ+0x28], R29 ;  /* 0x0000281d1a0095a7 */ /* 0x000ea400080210ff */
[----:B--2---:R-:W-:Y:S05]  /*5ce0*/  @!P1 BRA `(.L_x_74) ;  /* 0xfffffffc00f09947 */ /* 0x004fea000383ffff */
[----:B------:R-:W-:Y:S05]  /*5cf0*/  BRA `(.L_x_75) ;  /* 0xffffffc000d07947 */ /* 0x000fea000383ffff */
.L_x_27:
[-C--:B------:R-:W-:Y:S02]  /*5d00*/  MOV R28, R21.reuse ;  /* 0x00000015001c7202 */ /* 0x080fe40000000f00 */
[----:B------:R-:W-:Y:S07]  /*5d10*/  MOV R29, R21 ;  /* 0x00000015001d7202 */ /* 0x000fee0000000f00 */
.L_x_76:
[----:B-1----:R1:W2:Y:S02]  /*5d20*/  SYNCS.PHASECHK.TRANS64.TRYWAIT P1, [R30+URZ+0x28], R29 ;  /* 0x0000281d1e0075a7 */ /* 0x0022a400080211ff */
[----:B--2---:R-:W-:Y:S05]  /*5d30*/  @!P1 NANOSLEEP.SYNCS 0x989680 ;  /* 0x009896800000995d */ /* 0x004fea0003900000 */
[----:B------:R-:W2:Y:S02]  /*5d40*/  @!P1 SYNCS.PHASECHK.TRANS64 P1, [R30+URZ+0x28], R29 ;  /* 0x0000281d1e0095a7 */ /* 0x000ea400080210ff */
[----:B--2---:R-:W-:Y:S05]  /*5d50*/  @!P1 BRA `(.L_x_76) ;  /* 0xfffffffc00f09947 */ /* 0x004fea000383ffff */
[----:B------:R-:W-:Y:S05]  /*5d60*/  BRA `(.L_x_77) ;  /* 0xffffffc400387947 */ /* 0x000fea000383ffff */
.L_x_28:
[-C--:B-1----:R-:W-:Y:S02]  /*5d70*/  MOV R30, R21.reuse ;  /* 0x00000015001e7202 */ /* 0x082fe40000000f00 */
[----:B------:R-:W-:Y:S07]  /*5d80*/  MOV R31, R21 ;  /* 0x00000015001f7202 */ /* 0x000fee0000000f00 */
.L_x_78:
[----:B-1----:R1:W2:Y:S02]  /*5d90*/  SYNCS.PHASECHK.TRANS64.TRYWAIT P1, [R28+URZ+0x28], R31 ;  /* 0x0000281f1c0075a7 */ /* 0x0022a400080211ff */
[----:B--2---:R-:W-:Y:S05]  /*5da0*/  @!P1 NANOSLEEP.SYNCS 0x989680 ;  /* 0x009896800000995d */ /* 0x004fea0003900000 */
[----:B------:R-:W2:Y:S02]  /*5db0*/  @!P1 SYNCS.PHASECHK.TRANS64 P1, [R28+URZ+0x28], R31 ;  /* 0x0000281f1c0095a7 */ /* 0x000ea400080210ff */
[----:B--2---:R-:W-:Y:S05]  /*5dc0*/  @!P1 BRA `(.L_x_78) ;  /* 0xfffffffc00f09947 */ /* 0x004fea000383ffff */
[----:B------:R-:W-:Y:S05]  /*5dd0*/  BRA `(.L_x_79) ;  /* 0xffffffc4009c7947 */ /* 0x000fea000383ffff */
.L_x_29:
[----:B------:R-:W-:Y:S07]  /*5de0*/  MOV R27, R26 ;  /* 0x0000001a001b7202 */ /* 0x000fee0000000f00 */
.L_x_80:
[----:B-1----:R1:W2:Y:S02]  /*5df0*/  SYNCS.PHASECHK.TRANS64.TRYWAIT P0, [R21+URZ+0x28], R27 ;  /* 0x0000281b150075a7 */ /* 0x0022a400080011ff */
[----:B--2---:R-:W-:Y:S05]  /*5e00*/  @!P0 NANOSLEEP.SYNCS 0x989680 ;  /* 0x009896800000895d */ /* 0x004fea0003900000 */
[----:B------:R-:W2:Y:S02]  /*5e10*/  @!P0 SYNCS.PHASECHK.TRANS64 P0, [R21+URZ+0x28], R27 ;  /* 0x0000281b150085a7 */ /* 0x000ea400080010ff */
[----:B--2---:R-:W-:Y:S05]  /*5e20*/  @!P0 BRA `(.L_x_80) ;  /* 0xfffffffc00f08947 */ /* 0x004fea000383ffff */
[----:B------:R-:W-:Y:S05]  /*5e30*/  BRA `(.L_x_81) ;  /* 0xffffffc8000c7947 */ /* 0x000fea000383ffff */
.L_x_30:
[-C--:B------:R-:W-:Y:S02]  /*5e40*/  MOV R28, R27.reuse ;  /* 0x0000001b001c7202 */ /* 0x080fe40000000f00 */
[----:B------:R-:W-:Y:S07]  /*5e50*/  MOV R29, R27 ;  /* 0x0000001b001d7202 */ /* 0x000fee0000000f00 */
.L_x_82:
[----:B-1----:R1:W2:Y:S02]  /*5e60*/  SYNCS.PHASECHK.TRANS64.TRYWAIT P1, [R26+URZ+0x28], R29 ;  /* 0x0000281d1a0075a7 */ /* 0x0022a400080211ff */
[----:B--2---:R-:W-:Y:S05]  /*5e70*/  @!P1 NANOSLEEP.SYNCS 0x989680 ;  /* 0x009896800000995d */ /* 0x004fea0003900000 */
[----:B------:R-:W2:Y:S02]  /*5e80*/  @!P1 SYNCS.PHASECHK.TRANS64 P1, [R26+URZ+0x28], R29 ;  /* 0x0000281d1a0095a7 */ /* 0x000ea400080210ff */
[----:B--2---:R-:W-:Y:S05]  /*5e90*/  @!P1 BRA `(.L_x_82) ;  /* 0xfffffffc00f09947 */ /* 0x004fea000383ffff */
[----:B------:R-:W-:Y:S05]  /*5ea0*/  BRA `(.L_x_83) ;  /* 0xffffffc800b07947 */ /* 0x000fea000383ffff */
.L_x_31:
[-C--:B------:R-:W-:Y:S02]  /*5eb0*/  MOV R28, R21.reuse ;  /* 0x00000015001c7202 */ /* 0x080fe40000000f00 */
[----:B------:R-:W-:Y:S07]  /*5ec0*/  MOV R29, R21 ;  /* 0x00000015001d7202 */ /* 0x000fee0000000f00 */
.L_x_84:
[----:B-1----:R1:W2:Y:S02]  /*5ed0*/  SYNCS.PHASECHK.TRANS64.TRYWAIT P1, [R30+URZ+0x28], R29 ;  /* 0x0000281d1e0075a7 */ /* 0x0022a400080211ff */
[----:B--2---:R-:W-:Y:S05]  /*5ee0*/  @!P1 NANOSLEEP.SYNCS 0x989680 ;  /* 0x009896800000995d */ /* 0x004fea0003900000 */
[----:B------:R-:W2:Y:S02]  /*5ef0*/  @!P1 SYNCS.PHASECHK.TRANS64 P1, [R30+URZ+0x28], R29 ;  /* 0x0000281d1e0095a7 */ /* 0x000ea400080210ff */
[----:B--2---:R-:W-:Y:S05]  /*5f00*/  @!P1 BRA `(.L_x_84) ;  /* 0xfffffffc00f09947 */ /* 0x004fea000383ffff */
[----:B------:R-:W-:Y:S05]  /*5f10*/  BRA `(.L_x_85) ;  /* 0xffffffcc00147947 */ /* 0x000fea000383ffff */
.L_x_32:
[-C--:B-1----:R-:W-:Y:S02]  /*5f20*/  MOV R30, R21.reuse ;  /* 0x00000015001e7202 */ /* 0x082fe40000000f00 */
[----:B------:R-:W-:Y:S07]  /*5f30*/  MOV R31, R21 ;  /* 0x00000015001f7202 */ /* 0x000fee0000000f00 */
.L_x_86:
[----:B-1----:R1:W2:Y:S02]  /*5f40*/  SYNCS.PHASECHK.TRANS64.TRYWAIT P1, [R28+URZ+0x28], R31 ;  /* 0x0000281f1c0075a7 */ /* 0x0022a400080211ff */
[----:B--2---:R-:W-:Y:S05]  /*5f50*/  @!P1 NANOSLEEP.SYNCS 0x989680 ;  /* 0x009896800000995d */ /* 0x004fea0003900000 */
[----:B------:R-:W2:Y:S02]  /*5f60*/  @!P1 SYNCS.PHASECHK.TRANS64 P1, [R28+URZ+0x28], R31 ;  /* 0x0000281f1c0095a7 */ /* 0x000ea400080210ff */
[----:B--2---:R-:W-:Y:S05]  /*5f70*/  @!P1 BRA `(.L_x_86) ;  /* 0xfffffffc00f09947 */ /* 0x004fea000383ffff */
[----:B------:R-:W-:Y:S05]  /*5f80*/  BRA `(.L_x_87) ;  /* 0xffffffcc00787947 */ /* 0x000fea000383ffff */
.L_x_33:
[----:B------:R-:W-:Y:S07]  /*5f90*/  MOV R27, R26 ;  /* 0x0000001a001b7202 */ /* 0x000fee0000000f00 */
.L_x_88:
[----:B-1----:R1:W2:Y:S02]  /*5fa0*/  SYNCS.PHASECHK.TRANS64.TRYWAIT P0, [R21+URZ+0x28], R27 ;  /* 0x0000281b150075a7 */ /* 0x0022a400080011ff */
[----:B--2---:R-:W-:Y:S05]  /*5fb0*/  @!P0 NANOSLEEP.SYNCS 0x989680 ;  /* 0x009896800000895d */ /* 0x004fea0003900000 */
[----:B------:R-:W2:Y:S02]  /*5fc0*/  @!P0 SYNCS.PHASECHK.TRANS64 P0, [R21+URZ+0x28], R27 ;  /* 0x0000281b150085a7 */ /* 0x000ea400080010ff */
[----:B--2---:R-:W-:Y:S05]  /*5fd0*/  @!P0 BRA `(.L_x_88) ;  /* 0xfffffffc00f08947 */ /* 0x004fea000383ffff */
[----:B------:R-:W-:Y:S05]  /*5fe0*/  BRA `(.L_x_89) ;  /* 0xffffffcc00e87947 */ /* 0x000fea000383ffff */
.L_x_34:
[-C--:B------:R-:W-:Y:S02]  /*5ff0*/  MOV R28, R27.reuse ;  /* 0x0000001b001c7202 */ /* 0x080fe40000000f00 */
[----:B------:R-:W-:Y:S07]  /*6000*/  MOV R29, R27 ;  /* 0x0000001b001d7202 */ /* 0x000fee0000000f00 */
.L_x_90:
[----:B-1----:R1:W2:Y:S02]  /*6010*/  SYNCS.PHASECHK.TRANS64.TRYWAIT P1, [R26+URZ+0x28], R29 ;  /* 0x0000281d1a0075a7 */ /* 0x0022a400080211ff */
[----:B--2---:R-:W-:Y:S05]  /*6020*/  @!P1 NANOSLEEP.SYNCS 0x989680 ;  /* 0x009896800000995d */ /* 0x004fea0003900000 */
[----:B------:R-:W2:Y:S02]  /*6030*/  @!P1 SYNCS.PHASECHK.TRANS64 P1, [R26+URZ+0x28], R29 ;  /* 0x0000281d1a0095a7 */ /* 0x000ea400080210ff */
[----:B--2---:R-:W-:Y:S05]  /*6040*/  @!P1 BRA `(.L_x_90) ;  /* 0xfffffffc00f09947 */ /* 0x004fea000383ffff */
[----:B------:R-:W-:Y:S05]  /*6050*/  BRA `(.L_x_91) ;  /* 0xffffffd0008c7947 */ /* 0x000fea000383ffff */
.L_x_35:
[-C--:B------:R-:W-:Y:S02]  /*6060*/  MOV R30, R21.reuse ;  /* 0x00000015001e7202 */ /* 0x080fe40000000f00 */
[----:B------:R-:W-:Y:S07]  /*6070*/  MOV R31, R21 ;  /* 0x00000015001f7202 */ /* 0x000fee0000000f00 */
.L_x_92:
[----:B-1----:R1:W2:Y:S02]  /*6080*/  SYNCS.PHASECHK.TRANS64.TRYWAIT P1, [R28+URZ+0x28], R31 ;  /* 0x0000281f1c0075a7 */ /* 0x0022a400080211ff */
[----:B--2---:R-:W-:Y:S05]  /*6090*/  @!P1 NANOSLEEP.SYNCS 0x989680 ;  /* 0x009896800000995d */ /* 0x004fea0003900000 */
[----:B------:R-:W2:Y:S02]  /*60a0*/  @!P1 SYNCS.PHASECHK.TRANS64 P1, [R28+URZ+0x28], R31 ;  /* 0x0000281f1c0095a7 */ /* 0x000ea400080210ff */
[----:B--2---:R-:W-:Y:S05]  /*60b0*/  @!P1 BRA `(.L_x_92) ;  /* 0xfffffffc00f09947 */ /* 0x004fea000383ffff */
[----:B------:R-:W-:Y:S05]  /*60c0*/  BRA `(.L_x_93) ;  /* 0xffffffd000f07947 */ /* 0x000fea000383ffff */
.L_x_36:
[-C--:B-1----:R-:W-:Y:S02]  /*60d0*/  MOV R28, R21.reuse ;  /* 0x00000015001c7202 */ /* 0x082fe40000000f00 */
[----:B------:R-:W-:Y:S07]  /*60e0*/  MOV R29, R21 ;  /* 0x00000015001d7202 */ /* 0x000fee0000000f00 */
.L_x_94:
[----:B-1----:R1:W2:Y:S02]  /*60f0*/  SYNCS.PHASECHK.TRANS64.TRYWAIT P1, [R26+URZ+0x28], R29 ;  /* 0x0000281d1a0075a7 */ /* 0x0022a400080211ff */
[----:B--2---:R-:W-:Y:S05]  /*6100*/  @!P1 NANOSLEEP.SYNCS 0x989680 ;  /* 0x009896800000995d */ /* 0x004fea0003900000 */
[----:B------:R-:W2:Y:S02]  /*6110*/  @!P1 SYNCS.PHASECHK.TRANS64 P1, [R26+URZ+0x28], R29 ;  /* 0x0000281d1a0095a7 */ /* 0x000ea400080210ff */
[----:B--2---:R-:W-:Y:S05]  /*6120*/  @!P1 BRA `(.L_x_94) ;  /* 0xfffffffc00f09947 */ /* 0x004fea000383ffff */
[----:B------:R-:W-:Y:S05]  /*6130*/  BRA `(.L_x_95) ;  /* 0xffffffd400547947 */ /* 0x000fea000383ffff */
.L_x_37:
[----:B------:R-:W-:Y:S07]  /*6140*/  MOV R29, R28 ;  /* 0x0000001c001d7202 */ /* 0x000fee0000000f00 */
.L_x_96:
[----:B-1----:R1:W2:Y:S02]  /*6150*/  SYNCS.PHASECHK.TRANS64.TRYWAIT P0, [R21+URZ+0x28], R29 ;  /* 0x0000281d150075a7 */ /* 0x0022a400080011ff */
[----:B--2---:R-:W-:Y:S05]  /*6160*/  @!P0 NANOSLEEP.SYNCS 0x989680 ;  /* 0x009896800000895d */ /* 0x004fea0003900000 */
[----:B------:R-:W2:Y:S02]  /*6170*/  @!P0 SYNCS.PHASECHK.TRANS64 P0, [R21+URZ+0x28], R29 ;  /* 0x0000281d150085a7 */ /* 0x000ea400080010ff */
[----:B--2---:R-:W-:Y:S05]  /*6180*/  @!P0 BRA `(.L_x_96) ;  /* 0xfffffffc00f08947 */ /* 0x004fea000383ffff */
[----:B------:R-:W-:Y:S05]  /*6190*/  BRA `(.L_x_97) ;  /* 0xffffffd400c07947 */ /* 0x000fea000383ffff */
.L_x_38:
[-C--:B------:R-:W-:Y:S02]  /*61a0*/  MOV R24, R23.reuse ;  /* 0x0000001700187202 */ /* 0x080fe40000000f00 */
[----:B------:R-:W-:Y:S07]  /*61b0*/  MOV R25, R23 ;  /* 0x0000001700197202 */ /* 0x000fee0000000f00 */
.L_x_98:
[----:B--2---:R2:W3:Y:S02]  /*61c0*/  SYNCS.PHASECHK.TRANS64.TRYWAIT P1, [R22+URZ+0x28], R25 ;  /* 0x00002819160075a7 */ /* 0x0044e400080211ff */
[----:B---3--:R-:W-:Y:S05]  /*61d0*/  @!P1 NANOSLEEP.SYNCS 0x989680 ;  /* 0x009896800000995d */ /* 0x008fea0003900000 */
[----:B------:R-:W3:Y:S02]  /*61e0*/  @!P1 SYNCS.PHASECHK.TRANS64 P1, [R22+URZ+0x28], R25 ;  /* 0x00002819160095a7 */ /* 0x000ee400080210ff */
[----:B---3--:R-:W-:Y:S05]  /*61f0*/  @!P1 BRA `(.L_x_98) ;  /* 0xfffffffc00f09947 */ /* 0x008fea000383ffff */
[----:B------:R-:W-:Y:S05]  /*6200*/  BRA `(.L_x_99) ;  /* 0xffffffd800687947 */ /* 0x000fea000383ffff */
.L_x_39:
[-C--:B------:R-:W-:Y:S02]  /*6210*/  MOV R24, R21.reuse ;  /* 0x0000001500187202 */ /* 0x080fe40000000f00 */
[----:B------:R-:W-:Y:S07]  /*6220*/  MOV R25, R21 ;  /* 0x0000001500197202 */ /* 0x000fee0000000f00 */
.L_x_100:
[----:B-1----:R1:W2:Y:S02]  /*6230*/  SYNCS.PHASECHK.TRANS64.TRYWAIT P1, [R18+URZ+0x28], R25 ;  /* 0x00002819120075a7 */ /* 0x0022a400080211ff */
[----:B--2---:R-:W-:Y:S05]  /*6240*/  @!P1 NANOSLEEP.SYNCS 0x989680 ;  /* 0x009896800000995d */ /* 0x004fea0003900000 */
[----:B------:R-:W2:Y:S02]  /*6250*/  @!P1 SYNCS.PHASECHK.TRANS64 P1, [R18+URZ+0x28], R25 ;  /* 0x00002819120095a7 */ /* 0x000ea400080210ff */
[----:B--2---:R-:W-:Y:S05]  /*6260*/  @!P1 BRA `(.L_x_100) ;  /* 0xfffffffc00f09947 */ /* 0x004fea000383ffff */
[----:B------:R-:W-:Y:S05]  /*6270*/  BRA `(.L_x_101) ;  /* 0xffffffd800cc7947 */ /* 0x000fea000383ffff */
.L_x_40:
[-C--:B------:R-:W-:Y:S02]  /*6280*/  MOV R24, R3.reuse ;  /* 0x0000000300187202 */ /* 0x080fe40000000f00 */
[----:B------:R-:W-:Y:S07]  /*6290*/  MOV R25, R3 ;  /* 0x0000000300197202 */ /* 0x000fee0000000f00 */
.L_x_102:
[----:B-1----:R1:W2:Y:S02]  /*62a0*/  SYNCS.PHASECHK.TRANS64.TRYWAIT P0, [R22+URZ+0x28], R25 ;  /* 0x00002819160075a7 */ /* 0x0022a400080011ff */
[----:B--2---:R-:W-:Y:S05]  /*62b0*/  @!P0 NANOSLEEP.SYNCS 0x989680 ;  /* 0x009896800000895d */ /* 0x004fea0003900000 */
[----:B------:R-:W2:Y:S02]  /*62c0*/  @!P0 SYNCS.PHASECHK.TRANS64 P0, [R22+URZ+0x28], R25 ;  /* 0x00002819160085a7 */ /* 0x000ea400080010ff */
[----:B--2---:R-:W-:Y:S05]  /*62d0*/  @!P0 BRA `(.L_x_102) ;  /* 0xfffffffc00f08947 */ /* 0x004fea000383ffff */
[----:B------:R-:W-:Y:S05]  /*62e0*/  BRA `(.L_x_103) ;  /* 0xffffffdc00207947 */ /* 0x000fea000383ffff */
.L_x_44:
[----:B------:R-:W-:-:S07]  /*62f0*/  MOV R4, R5 ;  /* 0x0000000500047202 */ /* 0x000fce0000000f00 */
.L_x_104:
[----:B-1----:R1:W2:Y:S02]  /*6300*/  SYNCS.PHASECHK.TRANS64.TRYWAIT P1, [R2+URZ+0x32e78], R5 ;  /* 0x032e7805020075a7 */ /* 0x0022a400080211ff */
[----:B--2---:R-:W-:Y:S05]  /*6310*/  @!P1 NANOSLEEP.SYNCS 0x989680 ;  /* 0x009896800000995d */ /* 0x004fea0003900000 */
[----:B------:R-:W2:Y:S02]  /*6320*/  @!P1 SYNCS.PHASECHK.TRANS64 P1, [R2+URZ+0x32e78], R5 ;  /* 0x032e7805020095a7 */ /* 0x000ea400080210ff */
[----:B--2---:R-:W-:Y:S05]  /*6330*/  @!P1 BRA `(.L_x_104) ;  /* 0xfffffffc00f09947 */ /* 0x004fea000383ffff */
[----:B------:R-:W-:Y:S05]  /*6340*/  BRA `(.L_x_105) ;  /* 0xffffffe000787947 */ /* 0x000fea000383ffff */
        .weak           $__internal_0_$__cuda_sm10x_tcgen05_guardrail_trap_col_being_dealloced_not_returned_by_alloc
        .type           $__internal_0_$__cuda_sm10x_tcgen05_guardrail_trap_col_being_dealloced_not_returned_by_alloc,@function
        .size           $__internal_0_$__cuda_sm10x_tcgen05_guardrail_trap_col_being_dealloced_not_returned_by_alloc,($__internal_1_$__cuda_sm10x_tcgen05_guardrail_trap_phase_invalid_during_alloc - $__internal_0_$__cuda_sm10x_tcgen05_guardrail_trap_col_being_dealloced_not_returned_by_alloc)
$__internal_0_$__cuda_sm10x_tcgen05_guardrail_trap_col_being_dealloced_not_returned_by_alloc:
[----:B------:R-:W-:Y:S05]  /*6350*/  BPT.TRAP 0x1 ;  /* 0x000000040000795c */ /* 0x000fea0000300000 */
[----:B------:R-:W-:-:S04]  /*6360*/  HFMA2 R3, -RZ, RZ, 0, 0 ;  /* 0x00000000ff037431 */ /* 0x000fc800000001ff */
[----:B------:R-:W-:Y:S05]  /*6370*/  RET.REL.NODEC R2 `(_ZN9deep_gemm24sm100_fp8_gemm_1d1d_implILN4cute4UMMA5MajorE0ELS3_0ELj0ELj7168ELj2048ELj128ELj160ELj128ELj1ELj128ELj128ELj64ELj5ELj128ELj128ELj1ELb0ELj135ELNS_8GemmTypeE0ELb0EN7cutlass10bfloat16_tENS_16EpilogueIdentityEEEvPijjj14CUtensorMap_stS9_S9_S9_S9_) ;  /* 0xffffff9c02207950 */ /* 0x000fea0003c3ffff */
        .weak           $__internal_1_$__cuda_sm10x_tcgen05_guardrail_trap_phase_invalid_during_alloc
        .type           $__internal_1_$__cuda_sm10x_tcgen05_guardrail_trap_phase_invalid_during_alloc,@function
        .size           $__internal_1_$__cuda_sm10x_tcgen05_guardrail_trap_phase_invalid_during_alloc,($__internal_2_$__cuda_sm10x_tcgen05_guardrail_trap_unallocated_columns_being_dealloced - $__internal_1_$__cuda_sm10x_tcgen05_guardrail_trap_phase_invalid_during_alloc)
$__internal_1_$__cuda_sm10x_tcgen05_guardrail_trap_phase_invalid_during_alloc:
[----:B------:R-:W-:Y:S05]  /*6380*/  BPT.TRAP 0x1 ;  /* 0x000000040000795c */ /* 0x000fea0000300000 */
[----:B------:R-:W-:-:S04]  /*6390*/  MOV R5, 0x0 ;  /* 0x0000000000057802 */ /* 0x000fc80000000f00 */
[----:B------:R-:W-:Y:S05]  /*63a0*/  RET.REL.NODEC R4 `(_ZN9deep_gemm24sm100_fp8_gemm_1d1d_implILN4cute4UMMA5MajorE0ELS3_0ELj0ELj7168ELj2048ELj128ELj160ELj128ELj1ELj128ELj128ELj64ELj5ELj128ELj128ELj1ELb0ELj135ELNS_8GemmTypeE0ELb0EN7cutlass10bfloat16_tENS_16EpilogueIdentityEEEvPijjj14CUtensorMap_stS9_S9_S9_S9_) ;  /* 0xffffff9c04147950 */ /* 0x000fea0003c3ffff */
        .weak           $__internal_2_$__cuda_sm10x_tcgen05_guardrail_trap_unallocated_columns_being_dealloced
        .type           $__internal_2_$__cuda_sm10x_tcgen05_guardrail_trap_unallocated_columns_being_dealloced,@function
        .size           $__internal_2_$__cuda_sm10x_tcgen05_guardrail_trap_unallocated_columns_being_dealloced,($__internal_3_$__cuda_sm20_div_u16 - $__internal_2_$__cuda_sm10x_tcgen05_guardrail_trap_unallocated_columns_being_dealloced)
$__internal_2_$__cuda_sm10x_tcgen05_guardrail_trap_unallocated_columns_being_dealloced:
[----:B------:R-:W-:Y:S05]  /*63b0*/  BPT.TRAP 0x1 ;  /* 0x000000040000795c */ /* 0x000fea0000300000 */
[----:B------:R-:W-:-:S04]  /*63c0*/  HFMA2 R3, -RZ, RZ, 0, 0 ;  /* 0x00000000ff037431 */ /* 0x000fc800000001ff */
[----:B------:R-:W-:Y:S05]  /*63d0*/  RET.REL.NODEC R2 `(_ZN9deep_gemm24sm100_fp8_gemm_1d1d_implILN4cute4UMMA5MajorE0ELS3_0ELj0ELj7168ELj2048ELj128ELj160ELj128ELj1ELj128ELj128ELj64ELj5ELj128ELj128ELj1ELb0ELj135ELNS_8GemmTypeE0ELb0EN7cutlass10bfloat16_tENS_16EpilogueIdentityEEEvPijjj14CUtensorMap_stS9_S9_S9_S9_) ;  /* 0xffffff9c02087950 */ /* 0x000fea0003c3ffff */
        .weak           $__internal_3_$__cuda_sm20_div_u16
        .type           $__internal_3_$__cuda_sm20_div_u16,@function
        .size           $__internal_3_$__cuda_sm20_div_u16,(.L_x_110 - $__internal_3_$__cuda_sm20_div_u16)
$__internal_3_$__cuda_sm20_div_u16:
[----:B------:R-:W1:Y:S01]  /*63e0*/  I2F.U16 R12, R45 ;  /* 0x0000002d000c7306 */ /* 0x000e620000101000 */
[----:B------:R-:W-:Y:S02]  /*63f0*/  IMAD.MOV.U32 R5, RZ, RZ, 0x4b800000 ;  /* 0x4b800000ff057424 */ /* 0x000fe400078e00ff */
[----:B------:R-:W-:Y:S02]  /*6400*/  HFMA2 R19, -RZ, RZ, 0, 0 ;  /* 0x00000000ff137431 */ /* 0x000fe400000001ff */
[----:B------:R-:W-:-:S03]  /*6410*/  IMAD.MOV.U32 R18, RZ, RZ, R2 ;  /* 0x000000ffff127224 */ /* 0x000fc600078e0002 */
[----:B------:R-:W-:Y:S01]  /*6420*/  I2F.U16.RZ R11, R11 ;  /* 0x0000000b000b7306 */ /* 0x000fe2000010d000 */
[C---:B-1----:R-:W-:Y:S02]  /*6430*/  FSETP.GEU.AND P1, PT, |R12|.reuse, 1.175494350822287508e-38, PT ;  /* 0x008000000c00780b */ /* 0x042fe40003f2e200 */
[----:B------:R-:W-:Y:S02]  /*6440*/  FSETP.GT.AND P3, PT, |R12|, 8.50705917302346158658e+37, PT ;  /* 0x7e8000000c00780b */ /* 0x000fe40003f64200 */
[----:B------:R-:W-:Y:S02]  /*6450*/  FSEL R5, R5, 1, !P1 ;  /* 0x3f80000005057808 */ /* 0x000fe40004800000 */
[----:B------:R-:W-:Y:S02]  /*6460*/  ISETP.NE.U32.AND P1, PT, R45, RZ, PT ;  /* 0x000000ff2d00720c */ /* 0x000fe40003f25070 */
[----:B------:R-:W-:-:S05]  /*6470*/  FSEL R5, R5, 0.25, !P3 ;  /* 0x3e80000005057808 */ /* 0x000fca0005800000 */
[----:B------:R-:W-:-:S06]  /*6480*/  FMUL R12, R12, R5 ;  /* 0x000000050c0c7220 */ /* 0x000fcc0000400000 */
[----:B------:R-:W1:Y:S02]  /*6490*/  MUFU.RCP R12, R12 ;  /* 0x0000000c000c7308 */ /* 0x000e640000001000 */
[----:B-1----:R-:W-:-:S04]  /*64a0*/  FMUL R14, R5, R12 ;  /* 0x0000000c050e7220 */ /* 0x002fc80000400000 */
[----:B------:R-:W-:-:S04]  /*64b0*/  VIADD R14, R14, 0x2 ;  /* 0x000000020e0e7836 */ /* 0x000fc80000000000 */
[----:B------:R-:W-:-:S04]  /*64c0*/  FMUL.RZ R14, R11, R14 ;  /* 0x0000000e0b0e7220 */ /* 0x000fc8000040c000 */
[----:B------:R-:W1:Y:S02]  /*64d0*/  F2I.U32.TRUNC.NTZ R33, R14 ;  /* 0x0000000e00217305 */ /* 0x000e64000020f000 */
[----:B-1----:R-:W-:Y:S02]  /*64e0*/  LOP3.LUT R33, R33, 0xffff, RZ, 0xc0, !PT ;  /* 0x0000ffff21217812 */ /* 0x002fe400078ec0ff */
[----:B------:R-:W-:Y:S01]  /*64f0*/  @!P1 MOV R33, 0xffffffff ;  /* 0xffffffff00219802 */ /* 0x000fe20000000f00 */
[----:B------:R-:W-:Y:S06]  /*6500*/  RET.REL.NODEC R18 `(_ZN9deep_gemm24sm100_fp8_gemm_1d1d_implILN4cute4UMMA5MajorE0ELS3_0ELj0ELj7168ELj2048ELj128ELj160ELj128ELj1ELj128ELj128ELj64ELj5ELj128ELj128ELj1ELb0ELj135ELNS_8GemmTypeE0ELb0EN7cutlass10bfloat16_tENS_16EpilogueIdentityEEEvPijjj14CUtensorMap_stS9_S9_S9_S9_) ;  /* 0xffffff9812bc7950 */ /* 0x000fec0003c3ffff */
.L_x_106:
[----:B------:R-:W-:-:S00]  /*6510*/  BRA `(.L_x_106) ;  /* 0xfffffffc00fc7947 */ /* 0x000fc0000383ffff */
[----:B------:R-:W-:-:S00]  /*6520*/  NOP ;  /* 0x0000000000007918 */ /* 0x000fc00000000000 */
        /* <DEDUP_REMOVED lines=13> */
.L_x_110:


//--------------------- .nv.shared._ZN9deep_gemm24sm100_fp8_gemm_1d1d_implILN4cute4UMMA5MajorE0ELS3_0ELj0ELj7168ELj2048ELj128ELj160ELj128ELj1ELj128ELj128ELj64ELj5ELj128ELj128ELj1ELb0ELj135ELNS_8GemmTypeE0ELb0EN7cutlass10bfloat16_tENS_16EpilogueIdentityEEEvPijjj14CUtensorMap_stS9_S9_S9_S9_ --------------------------
	.section	.nv.shared._ZN9deep_gemm24sm100_fp8_gemm_1d1d_implILN4cute4UMMA5MajorE0ELS3_0ELj0ELj7168ELj2048ELj128ELj160ELj128ELj1ELj128ELj128ELj64ELj5ELj128ELj128ELj1ELb0ELj135ELNS_8GemmTypeE0ELb0EN7cutlass10bfloat16_tENS_16EpilogueIdentityEEEvPijjj14CUtensorMap_stS9_S9_S9_S9_,"aw",@nobits
	.sectionflags	@""
	.align	1024
	.zero		1024


//--------------------- .nv.shared.reserved.0     --------------------------
	.section	.nv.shared.reserved.0,"aw",@nobits
	.align	8
	.weak		__nv_reservedSMEM_offset_0_alias
	.size		__nv_reservedSMEM_offset_0_alias, 0, 64
	.other		__nv_reservedSMEM_offset_0_alias,@"STO_CUDA_RESERVED_SHARED STV_DEFAULT"
__nv_reservedSMEM_offset_0_alias:
	.zero		0
.nv.shared.reserved.0:
	.zero		64
	.weak		__nv_reservedSMEM_allocation_phase
	.type		__nv_reservedSMEM_allocation_phase,@object
	.size		__nv_reservedSMEM_allocation_phase,(.L_0 - __nv_reservedSMEM_allocation_phase)
__nv_reservedSMEM_allocation_phase:
	.zero		1
.L_0:
	.zero		7
	.weak		__nv_reservedSMEM_devtool_atexit_pc
	.type		__nv_reservedSMEM_devtool_atexit_pc,@object
	.size		__nv_reservedSMEM_devtool_atexit_pc,(__nv_reservedSMEM_allocation_mask - __nv_reservedSMEM_devtool_atexit_pc)
__nv_reservedSMEM_devtool_atexit_pc:
	.zero		8
	.weak		__nv_reservedSMEM_allocation_mask
	.type		__nv_reservedSMEM_allocation_mask,@object
	.size		__nv_reservedSMEM_allocation_mask,(.L_2 - __nv_reservedSMEM_allocation_mask)
__nv_reservedSMEM_allocation_mask:
	.zero		4
.L_2:


//--------------------- .nv.global                --------------------------
	.section	.nv.global,"aw",@nobits
.nv.global:
	.type		_ZN47_INTERNAL_17791f4d_9_kernel_cu_11d77625_28964464cute1_E,@object
	.size		_ZN47_INTERNAL_17791f4d_9_kernel_cu_11d77625_28964464cute1_E,(_ZN47_INTERNAL_17791f4d_9_kernel_cu_11d77625_28964464cuda3std3__45__cpo6cbeginE - _ZN47_INTERNAL_17791f4d_9_kernel_cu_11d77625_28964464cute1_E)
_ZN47_INTERNAL_17791f4d_9_kernel_cu_11d77625_28964464cute1_E:
	.zero		1
	.type		_ZN47_INTERNAL_17791f4d_9_kernel_cu_11d77625_28964464cuda3std3__45__cpo6cbeginE,@object
	.size		_ZN47_INTERNAL_17791f4d_9_kernel_cu_11d77625_28964464cuda3std3__45__cpo6cbeginE,(_ZN47_INTERNAL_17791f4d_9_kernel_cu_11d77625_28964464cuda3std3__48in_placeE - _ZN47_INTERNAL_17791f4d_9_kernel_cu_11d77625_28964464cuda3std3__45__cpo6cbeginE)
_ZN47_INTERNAL_17791f4d_9_kernel_cu_11d77625_28964464cuda3std3__45__cpo6cbeginE:
	.zero		1
	.type		_ZN47_INTERNAL_17791f4d_9_kernel_cu_11d77625_28964464cuda3std3__48in_placeE,@object
	.size		_ZN47_INTERNAL_17791f4d_9_kernel_cu_11d77625_28964464cuda3std3__48in_placeE,(_ZN47_INTERNAL_17791f4d_9_kernel_cu_11d77625_28964464cuda3std6ranges3__45__cpo9iter_moveE - _ZN47_INTERNAL_17791f4d_9_kernel_cu_11d77625_28964464cuda3std3__48in_placeE)
_ZN47_INTERNAL_17791f4d_9_kernel_cu_11d77625_28964464cuda3std3__48in_placeE:
	.zero		1
	.type		_ZN47_INTERNAL_17791f4d_9_kernel_cu_11d77625_28964464cuda3std6ranges3__45__cpo9iter_moveE,@object
	.size		_ZN47_INTERNAL_17791f4d_9_kernel_cu_11d77625_28964464cuda3std6ranges3__45__cpo9iter_moveE,(_ZN47_INTERNAL_17791f4d_9_kernel_cu_11d77625_28964464cuda3std3__45__cpo5beginE - _ZN47_INTERNAL_17791f4d_9_kernel_cu_11d77625_28964464cuda3std6ranges3__45__cpo9iter_moveE)
_ZN47_INTERNAL_17791f4d_9_kernel_cu_11d77625_28964464cuda3std6ranges3__45__cpo9iter_moveE:
	.zero		1
	.type		_ZN47_INTERNAL_17791f4d_9_kernel_cu_11d77625_28964464cuda3std3__45__cpo5beginE,@object
	.size		_ZN47_INTERNAL_17791f4d_9_kernel_cu_11d77625_28964464cuda3std3__45__cpo5beginE,(_ZN47_INTERNAL_17791f4d_9_kernel_cu_11d77625_28964464cuda3std3__449_GLOBAL__N__17791f4d_9_kernel_cu_11d77625_28964466ignoreE - _ZN47_INTERNAL_17791f4d_9_kernel_cu_11d77625_28964464cuda3std3__45__cpo5beginE)
_ZN47_INTERNAL_17791f4d_9_kernel_cu_11d77625_28964464cuda3std3__45__cpo5beginE:
	.zero		1
	.type		_ZN47_INTERNAL_17791f4d_9_kernel_cu_11d77625_28964464cuda3std3__449_GLOBAL__N__17791f4d_9_kernel_cu_11d77625_28964466ignoreE,@object
	.size		_ZN47_INTERNAL_17791f4d_9_kernel_cu_11d77625_28964464cuda3std3__449_GLOBAL__N__17791f4d_9_kernel_cu_11d77625_28964466ignoreE,(_ZN47_INTERNAL_17791f4d_9_kernel_cu_11d77625_28964464cute7productE - _ZN47_INTERNAL_17791f4d_9_kernel_cu_11d77625_28964464cuda3std3__449_GLOBAL__N__17791f4d_9_kernel_cu_11d77625_28964466ignoreE)
_ZN47_INTERNAL_17791f4d_9_kernel_cu_11d77625_28964464cuda3std3__449_GLOBAL__N__17791f4d_9_kernel_cu_11d77625_28964466ignoreE:
	.zero		1
	.type		_ZN47_INTERNAL_17791f4d_9_kernel_cu_11d77625_28964464cute7productE,@object
	.size		_ZN47_INTERNAL_17791f4d_9_kernel_cu_11d77625_28964464cute7productE,(_ZN47_INTERNAL_17791f4d_9_kernel_cu_11d77625_28964464cuda3std3__45__cpo3endE - _ZN47_INTERNAL_17791f4d_9_kernel_cu_11d77625_28964464cute7productE)
_ZN47_INTERNAL_17791f4d_9_kernel_cu_11d77625_28964464cute7productE:
	.zero		1
	.type		_ZN47_INTERNAL_17791f4d_9_kernel_cu_11d77625_28964464cuda3std3__45__cpo3endE,@object
	.size		_ZN47_INTERNAL_17791f4d_9_kernel_cu_11d77625_28964464cuda3std3__45__cpo3endE,(_ZN47_INTERNAL_17791f4d_9_kernel_cu_11d77625_28964464cuda3std3__419piecewise_constructE - _ZN47_INTERNAL_17791f4d_9_kernel_cu_11d77625_28964464cuda3std3__45__cpo3endE)
_ZN47_INTERNAL_17791f4d_9_kernel_cu_11d77625_28964464cuda3std3__45__cpo3endE:
	.zero		1
	.type		_ZN47_INTERNAL_17791f4d_9_kernel_cu_11d77625_28964464cuda3std3__419piecewise_constructE,@object
	.size		_ZN47_INTERNAL_17791f4d_9_kernel_cu_11d77625_28964464cuda3std3__419piecewise_constructE,(_ZN47_INTERNAL_17791f4d_9_kernel_cu_11d77625_28964464cuda3std3__45__cpo4cendE - _ZN47_INTERNAL_17791f4d_9_kernel_cu_11d77625_28964464cuda3std3__419piecewise_constructE)
_ZN47_INTERNAL_17791f4d_9_kernel_cu_11d77625_28964464cuda3std3__419piecewise_constructE:
	.zero		1
	.type		_ZN47_INTERNAL_17791f4d_9_kernel_cu_11d77625_28964464cuda3std3__45__cpo4cendE,@object
	.size		_ZN47_INTERNAL_17791f4d_9_kernel_cu_11d77625_28964464cuda3std3__45__cpo4cendE,(_ZN47_INTERNAL_17791f4d_9_kernel_cu_11d77625_28964464cuda3std6ranges3__45__cpo4swapE - _ZN47_INTERNAL_17791f4d_9_kernel_cu_11d77625_28964464cuda3std3__45__cpo4cendE)
_ZN47_INTERNAL_17791f4d_9_kernel_cu_11d77625_28964464cuda3std3__45__cpo4cendE:
	.zero		1
	.type		_ZN47_INTERNAL_17791f4d_9_kernel_cu_11d77625_28964464cuda3std6ranges3__45__cpo4swapE,@object
	.size		_ZN47_INTERNAL_17791f4d_9_kernel_cu_11d77625_28964464cuda3std6ranges3__45__cpo4swapE,(.L_10 - _ZN47_INTERNAL_17791f4d_9_kernel_cu_11d77625_28964464cuda3std6ranges3__45__cpo4swapE)
_ZN47_INTERNAL_17791f4d_9_kernel_cu_11d77625_28964464cuda3std6ranges3__45__cpo4swapE:
	.zero		1
.L_10:


//--------------------- .nv.constant0._ZN9deep_gemm24sm100_fp8_gemm_1d1d_implILN4cute4UMMA5MajorE0ELS3_0ELj0ELj7168ELj2048ELj128ELj160ELj128ELj1ELj128ELj128ELj64ELj5ELj128ELj128ELj1ELb0ELj135ELNS_8GemmTypeE0ELb0EN7cutlass10bfloat16_tENS_16EpilogueIdentityEEEvPijjj14CUtensorMap_stS9_S9_S9_S9_ --------------------------
	.section	.nv.constant0._ZN9deep_gemm24sm100_fp8_gemm_1d1d_implILN4cute4UMMA5MajorE0ELS3_0ELj0ELj7168ELj2048ELj128ELj160ELj128ELj1ELj128ELj128ELj64ELj5ELj128ELj128ELj1ELb0ELj135ELNS_8GemmTypeE0ELb0EN7cutlass10bfloat16_tENS_16EpilogueIdentityEEEvPijjj14CUtensorMap_stS9_S9_S9_S9_,"a",@progbits
	.sectionflags	@""
	.align	4
.nv.constant0._ZN9deep_gemm24sm100_fp8_gemm_1d1d_implILN4cute4UMMA5MajorE0ELS3_0ELj0ELj7168ELj2048ELj128ELj160ELj128ELj1ELj128ELj128ELj64ELj5ELj128ELj128ELj1ELb0ELj135ELNS_8GemmTypeE0ELb0EN7cutlass10bfloat16_tENS_16EpilogueIdentityEEEvPijjj14CUtensorMap_stS9_S9_S9_S9_:
	.zero		1600


//--------------------- SYMBOLS --------------------------

	.type		.nv.reservedSmem.offset0,@object
	.size		.nv.reservedSmem.offset0,0x4
	.type		.nv.reservedSmem.cap,@object
	.size		.nv.reservedSmem.cap,0x4
